def matmul_kernel(
    a_ptr,
    b_ptr,
    c_ptr,
    M,
    N,
    K,
    stride_am,
    stride_ak,
    stride_bk,
    stride_bn,
    stride_cm,
    stride_cn,
    BLOCK_M: tl.constexpr,
    BLOCK_N: tl.constexpr,
    BLOCK_K: tl.constexpr,
    GROUP_M: tl.constexpr,
):
    pid = tl.program_id(axis=0)
    num_pid_m = tl.cdiv(M, BLOCK_M)
    num_pid_n = tl.cdiv(N, BLOCK_N)
    num_pid_in_group = GROUP_M * num_pid_n
    group_id = pid // num_pid_in_group
    first_pid_m = group_id * GROUP_M
    group_size_m = min(num_pid_m - first_pid_m, GROUP_M)
    pid_m = first_pid_m + ((pid % num_pid_in_group) % group_size_m)
    pid_n = (pid % num_pid_in_group) // group_size_m

    offs_am = (pid_m * BLOCK_M + tl.arange(0, BLOCK_M)) % M
    offs_bn = (pid_n * BLOCK_N + tl.arange(0, BLOCK_N)) % N
    offs_k = tl.arange(0, BLOCK_K)
    a_ptrs = a_ptr + offs_am[:, None] * stride_am + offs_k[None, :] * stride_ak
    b_ptrs = b_ptr + offs_k[:, None] * stride_bk + offs_bn[None, :] * stride_bn

    acc = tl.zeros((BLOCK_M, BLOCK_N), dtype=tl.float32)
    for kk in range(0, tl.cdiv(K, BLOCK_K)):
        a = tl.load(a_ptrs, mask=offs_k[None, :] < K - kk * BLOCK_K, other=0.0)
        b = tl.load(b_ptrs, mask=offs_k[:, None] < K - kk * BLOCK_K, other=0.0)
        acc = tl.dot(a, b, acc)
        a_ptrs += BLOCK_K * stride_ak
        b_ptrs += BLOCK_K * stride_bk

    c = acc.to(c_ptr.dtype.element_ty)
    offs_cm = pid_m * BLOCK_M + tl.arange(0, BLOCK_M)
    offs_cn = pid_n * BLOCK_N + tl.arange(0, BLOCK_N)
    c_ptrs = c_ptr + offs_cm[:, None] * stride_cm + offs_cn[None, :] * stride_cn
    mask = (offs_cm[:, None] < M) & (offs_cn[None, :] < N)
    tl.store(c_ptrs, c, mask=mask)

# config = {"BLOCK_K": 32, "BLOCK_M": 256, "BLOCK_N": 64, "GROUP_M": 8, "arch": "sm_90", "dtype": "fp8e5m2", "num_ctas": 1, "num_stages": 3, "num_warps": 8}
# arch = sm_90


// ===== COMPILED SASS (sm_90a) =====

	.target	sm_90a

	.elftype	@"ET_EXEC"


//--------------------- .note.nv.tkinfo           --------------------------
	.section	.note.nv.tkinfo,"",@"SHT_NOTE"
	.sectionflags	@"SHF_NOTE_NV_TKINFO"
	.tkinfo
        /*0018*/ 	.word	0x00000002
        /*0030*/ 	.string	""
        /*0030*/ 	.string	"ptxas"
        /*0030*/ 	.string	"Cuda compilation tools, release 13.0, V13.0.88"
        /*0030*/ 	.string	"Build cuda_13.0.r13.0/compiler.36424714_0"
        /*0030*/ 	.string	"-v  -suppress-debug-info  -lineinfo  -arch sm_90a "



//--------------------- .note.nv.cuinfo           --------------------------
	.section	.note.nv.cuinfo,"",@"SHT_NOTE"
	.sectionflags	@"SHF_NOTE_NV_CUINFO"
        /*0018*/ 	.short	0x0002
        /*001a*/ 	.short	0x005a
        /*001c*/ 	.short	0x0082
	.zero		2


//--------------------- .nv.info                  --------------------------
	.section	.nv.info,"",@"SHT_CUDA_INFO"
	.align	4


	//----- nvinfo : EIATTR_REGCOUNT
	.align		4
        /*0000*/ 	.byte	0x04, 0x2f
        /*0002*/ 	.short	(.L_1 - .L_0)
	.align		4
.L_0:
        /*0004*/ 	.word	index@(matmul_kernel)
        /*0008*/ 	.word	0x000000c2


	//----- nvinfo : EIATTR_FRAME_SIZE
	.align		4
.L_1:
        /*000c*/ 	.byte	0x04, 0x11
        /*000e*/ 	.short	(.L_3 - .L_2)
	.align		4
.L_2:
        /*0010*/ 	.word	index@(matmul_kernel)
        /*0014*/ 	.word	0x00000000


	//----- nvinfo : EIATTR_MIN_STACK_SIZE
	.align		4
.L_3:
        /*0018*/ 	.byte	0x04, 0x12
        /*001a*/ 	.short	(.L_5 - .L_4)
	.align		4
.L_4:
        /*001c*/ 	.word	index@(matmul_kernel)
        /*0020*/ 	.word	0x00000000
.L_5:


//--------------------- .nv.compat                --------------------------
	.section	.nv.compat,"",@"SHT_CUDA_COMPAT_INFO"
	.align	4
        /*0000*/ 	.byte	0x02, 0x09, 0x01, 0x00, 0x02, 0x02, 0x04, 0x00, 0x02, 0x05, 0x05, 0x00, 0x03, 0x07, 0x01, 0x01
        /*0010*/ 	.byte	0x02, 0x03, 0x00, 0x00, 0x02, 0x06, 0x01, 0x00, 0x04, 0x0b, 0x08, 0x00, 0x00, 0x00, 0x00, 0x00
        /*0020*/ 	.byte	0x00, 0x00, 0x00, 0x00


//--------------------- .nv.info.matmul_kernel    --------------------------
	.section	.nv.info.matmul_kernel,"",@"SHT_CUDA_INFO"
	.sectionflags	@""
	.align	4


	//----- nvinfo : EIATTR_CUDA_API_VERSION
	.align		4
        /*0000*/ 	.byte	0x04, 0x37
        /*0002*/ 	.short	(.L_7 - .L_6)
.L_6:
        /*0004*/ 	.word	0x00000082


	//----- nvinfo : EIATTR_KPARAM_INFO
	.align		4
.L_7:
        /*0008*/ 	.byte	0x04, 0x17
        /*000a*/ 	.short	(.L_9 - .L_8)
.L_8:
        /*000c*/ 	.word	0x00000000
        /*0010*/ 	.short	0x000d
        /*0012*/ 	.short	0x0048
        /*0014*/ 	.byte	0x00, 0xf4, 0x21, 0x00


	//----- nvinfo : EIATTR_KPARAM_INFO
	.align		4
.L_9:
        /*0018*/ 	.byte	0x04, 0x17
        /*001a*/ 	.short	(.L_11 - .L_10)
.L_10:
        /*001c*/ 	.word	0x00000000
        /*0020*/ 	.short	0x000c
        /*0022*/ 	.short	0x0040
        /*0024*/ 	.byte	0x00, 0xf4, 0x21, 0x00


	//----- nvinfo : EIATTR_KPARAM_INFO
	.align		4
.L_11:
        /*0028*/ 	.byte	0x04, 0x17
        /*002a*/ 	.short	(.L_13 - .L_12)
.L_12:
        /*002c*/ 	.word	0x00000000
        /*0030*/ 	.short	0x000b
        /*0032*/ 	.short	0x0038
        /*0034*/ 	.byte	0x00, 0xf0, 0x11, 0x00


	//----- nvinfo : EIATTR_KPARAM_INFO
	.align		4
.L_13:
        /*0038*/ 	.byte	0x04, 0x17
        /*003a*/ 	.short	(.L_15 - .L_14)
.L_14:
        /*003c*/ 	.word	0x00000000
        /*0040*/ 	.short	0x000a
        /*0042*/ 	.short	0x0034
        /*0044*/ 	.byte	0x00, 0xf0, 0x11, 0x00


	//----- nvinfo : EIATTR_KPARAM_INFO
	.align		4
.L_15:
        /*0048*/ 	.byte	0x04, 0x17
        /*004a*/ 	.short	(.L_17 - .L_16)
.L_16:
        /*004c*/ 	.word	0x00000000
        /*0050*/ 	.short	0x0009
        /*0052*/ 	.short	0x0030
        /*0054*/ 	.byte	0x00, 0xf0, 0x11, 0x00


	//----- nvinfo : EIATTR_KPARAM_INFO
	.align		4
.L_17:
        /*0058*/ 	.byte	0x04, 0x17
        /*005a*/ 	.short	(.L_19 - .L_18)
.L_18:
        /*005c*/ 	.word	0x00000000
        /*0060*/ 	.short	0x0008
        /*0062*/ 	.short	0x002c
        /*0064*/ 	.byte	0x00, 0xf0, 0x11, 0x00


	//----- nvinfo : EIATTR_KPARAM_INFO
	.align		4
.L_19:
        /*0068*/ 	.byte	0x04, 0x17
        /*006a*/ 	.short	(.L_21 - .L_20)
.L_20:
        /*006c*/ 	.word	0x00000000
        /*0070*/ 	.short	0x0007
        /*0072*/ 	.short	0x0028
        /*0074*/ 	.byte	0x00, 0xf0, 0x11, 0x00


	//----- nvinfo : EIATTR_KPARAM_INFO
	.align		4
.L_21:
        /*0078*/ 	.byte	0x04, 0x17
        /*007a*/ 	.short	(.L_23 - .L_22)
.L_22:
        /*007c*/ 	.word	0x00000000
        /*0080*/ 	.short	0x0006
        /*0082*/ 	.short	0x0024
        /*0084*/ 	.byte	0x00, 0xf0, 0x11, 0x00


	//----- nvinfo : EIATTR_KPARAM_INFO
	.align		4
.L_23:
        /*0088*/ 	.byte	0x04, 0x17
        /*008a*/ 	.short	(.L_25 - .L_24)
.L_24:
        /*008c*/ 	.word	0x00000000
        /*0090*/ 	.short	0x0005
        /*0092*/ 	.short	0x0020
        /*0094*/ 	.byte	0x00, 0xf0, 0x11, 0x00


	//----- nvinfo : EIATTR_KPARAM_INFO
	.align		4
.L_25:
        /*0098*/ 	.byte	0x04, 0x17
        /*009a*/ 	.short	(.L_27 - .L_26)
.L_26:
        /*009c*/ 	.word	0x00000000
        /*00a0*/ 	.short	0x0004
        /*00a2*/ 	.short	0x001c
        /*00a4*/ 	.byte	0x00, 0xf0, 0x11, 0x00


	//----- nvinfo : EIATTR_KPARAM_INFO
	.align		4
.L_27:
        /*00a8*/ 	.byte	0x04, 0x17
        /*00aa*/ 	.short	(.L_29 - .L_28)
.L_28:
        /*00ac*/ 	.word	0x00000000
        /*00b0*/ 	.short	0x0003
        /*00b2*/ 	.short	0x0018
        /*00b4*/ 	.byte	0x00, 0xf0, 0x11, 0x00


	//----- nvinfo : EIATTR_KPARAM_INFO
	.align		4
.L_29:
        /*00b8*/ 	.byte	0x04, 0x17
        /*00ba*/ 	.short	(.L_31 - .L_30)
.L_30:
        /*00bc*/ 	.word	0x00000000
        /*00c0*/ 	.short	0x0002
        /*00c2*/ 	.short	0x0010
        /*00c4*/ 	.byte	0x00, 0xf4, 0x21, 0x00


	//----- nvinfo : EIATTR_KPARAM_INFO
	.align		4
.L_31:
        /*00c8*/ 	.byte	0x04, 0x17
        /*00ca*/ 	.short	(.L_33 - .L_32)
.L_32:
        /*00cc*/ 	.word	0x00000000
        /*00d0*/ 	.short	0x0001
        /*00d2*/ 	.short	0x0008
        /*00d4*/ 	.byte	0x00, 0xf4, 0x21, 0x00


	//----- nvinfo : EIATTR_KPARAM_INFO
	.align		4
.L_33:
        /*00d8*/ 	.byte	0x04, 0x17
        /*00da*/ 	.short	(.L_35 - .L_34)
.L_34:
        /*00dc*/ 	.word	0x00000000
        /*00e0*/ 	.short	0x0000
        /*00e2*/ 	.short	0x0000
        /*00e4*/ 	.byte	0x00, 0xf4, 0x21, 0x00


	//----- nvinfo : EIATTR_SPARSE_MMA_MASK
	.align		4
.L_35:
        /*00e8*/ 	.byte	0x03, 0x50
        /*00ea*/ 	.short	0x0000


	//----- nvinfo : EIATTR_MAXREG_COUNT
	.align		4
        /*00ec*/ 	.byte	0x03, 0x1b
        /*00ee*/ 	.short	0x00ff


	//----- nvinfo : EIATTR_NUM_BARRIERS
	.align		4
        /*00f0*/ 	.byte	0x02, 0x4c
        /*00f2*/ 	.byte	0x01
	.zero		1


	//----- nvinfo : EIATTR_MERCURY_ISA_VERSION
	.align		4
        /*00f4*/ 	.byte	0x03, 0x5f
        /*00f6*/ 	.short	0x0101


	//----- nvinfo : EIATTR_EXIT_INSTR_OFFSETS
	.align		4
        /*00f8*/ 	.byte	0x04, 0x1c
        /*00fa*/ 	.short	(.L_37 - .L_36)


	//   ....[0]....
.L_36:
        /*00fc*/ 	.word	0x00004b30


	//   ....[1]....
        /*0100*/ 	.word	0x00004b50


	//----- nvinfo : EIATTR_REQNTID
	.align		4
.L_37:
        /*0104*/ 	.byte	0x04, 0x10
        /*0106*/ 	.short	(.L_39 - .L_38)
.L_38:
        /*0108*/ 	.word	0x00000100
        /*010c*/ 	.word	0x00000001
        /*0110*/ 	.word	0x00000001


	//----- nvinfo : EIATTR_CBANK_PARAM_SIZE
	.align		4
.L_39:
        /*0114*/ 	.byte	0x03, 0x19
        /*0116*/ 	.short	0x0050


	//----- nvinfo : EIATTR_PARAM_CBANK
	.align		4
        /*0118*/ 	.byte	0x04, 0x0a
        /*011a*/ 	.short	(.L_41 - .L_40)
	.align		4
.L_40:
        /*011c*/ 	.word	index@(.nv.constant0.matmul_kernel)
        /*0120*/ 	.short	0x0210
        /*0122*/ 	.short	0x0050


	//----- nvinfo : EIATTR_SW_WAR
	.align		4
.L_41:
        /*0124*/ 	.byte	0x04, 0x36
        /*0126*/ 	.short	(.L_43 - .L_42)
.L_42:
        /*0128*/ 	.word	0x00000008
.L_43:


//--------------------- .nv.callgraph             --------------------------
	.section	.nv.callgraph,"",@"SHT_CUDA_CALLGRAPH"
	.align	4
	.sectionentsize	8
	.align		4
        /*0000*/ 	.word	0x00000000
	.align		4
        /*0004*/ 	.word	0xffffffff
	.align		4
        /*0008*/ 	.word	0x00000000
	.align		4
        /*000c*/ 	.word	0xfffffffe
	.align		4
        /*0010*/ 	.word	0x00000000
	.align		4
        /*0014*/ 	.word	0xfffffffd
	.align		4
        /*0018*/ 	.word	0x00000000
	.align		4
        /*001c*/ 	.word	0xfffffffc


//--------------------- .text.matmul_kernel       --------------------------
	.section	.text.matmul_kernel,"ax",@progbits
	.align	128
        .global         matmul_kernel
        .type           matmul_kernel,@function
        .size           matmul_kernel,(.L_x_3 - matmul_kernel)
        .other          matmul_kernel,@"STO_CUDA_ENTRY STV_DEFAULT"
matmul_kernel:
.text.matmul_kernel:
[----:B------:R-:W-:Y:S08]  /*0000*/  LDC R1, c[0x0][0x28] ;  /* 0x00000a00ff017b82 */ /* 0x000ff00000000800 */
[----:B------:R-:W0:Y:S01]  /*0010*/  LDC.64 R22, c[0x0][0x228] ;  /* 0x00008a00ff167b82 */ /* 0x000e220000000a00 */
[----:B------:R-:W1:Y:S01]  /*0020*/  S2R R5, SR_CTAID.X ;  /* 0x0000000000057919 */ /* 0x000e620000002500 */
[----:B------:R-:W-:Y:S01]  /*0030*/  UMOV UR4, 0x400 ;  /* 0x0000040000047882 */ /* 0x000fe20000000000 */
[----:B------:R-:W-:Y:S01]  /*0040*/  ULDC.64 UR14, c[0x0][0x208] ;  /* 0x00008200000e7ab9 */ /* 0x000fe20000000a00 */
[----:B------:R-:W-:Y:S01]  /*0050*/  CS2R R56, SRZ ;  /* 0x0000000000387805 */ /* 0x000fe2000001ff00 */
[----:B------:R-:W2:Y:S01]  /*0060*/  S2R R13, SR_TID.X ;  /* 0x00000000000d7919 */ /* 0x000ea20000002100 */
[----:B------:R-:W-:-:S02]  /*0070*/  CS2R R58, SRZ ;  /* 0x00000000003a7805 */ /* 0x000fc4000001ff00 */
[----:B------:R-:W-:Y:S01]  /*0080*/  CS2R R60, SRZ ;  /* 0x00000000003c7805 */ /* 0x000fe2000001ff00 */
[----:B------:R-:W3:Y:S01]  /*0090*/  S2UR UR12, SR_CgaCtaId ;  /* 0x00000000000c79c3 */ /* 0x000ee20000008800 */
[----:B------:R-:W-:Y:S02]  /*00a0*/  CS2R R62, SRZ ;  /* 0x00000000003e7805 */ /* 0x000fe4000001ff00 */
[----:B------:R-:W-:Y:S02]  /*00b0*/  CS2R R64, SRZ ;  /* 0x0000000000407805 */ /* 0x000fe4000001ff00 */
[----:B------:R-:W-:Y:S02]  /*00c0*/  CS2R R66, SRZ ;  /* 0x0000000000427805 */ /* 0x000fe4000001ff00 */
[----:B------:R-:W-:Y:S02]  /*00d0*/  CS2R R68, SRZ ;  /* 0x0000000000447805 */ /* 0x000fe4000001ff00 */
[----:B------:R-:W-:-:S02]  /*00e0*/  CS2R R70, SRZ ;  /* 0x0000000000467805 */ /* 0x000fc4000001ff00 */
[----:B------:R-:W-:Y:S02]  /*00f0*/  CS2R R72, SRZ ;  /* 0x0000000000487805 */ /* 0x000fe4000001ff00 */
        /* <DEDUP_REMOVED lines=8> */
[----:B------:R-:W-:Y:S01]  /*0180*/  CS2R R26, SRZ ;  /* 0x00000000001a7805 */ /* 0x000fe2000001ff00 */
[----:B0-----:R-:W-:Y:S01]  /*0190*/  VIADD R0, R23, 0x3f ;  /* 0x0000003f17007836 */ /* 0x001fe20000000000 */
[----:B------:R-:W-:Y:S02]  /*01a0*/  CS2R R28, SRZ ;  /* 0x00000000001c7805 */ /* 0x000fe4000001ff00 */
[----:B------:R-:W-:-:S02]  /*01b0*/  CS2R R30, SRZ ;  /* 0x00000000001e7805 */ /* 0x000fc4000001ff00 */
[----:B------:R-:W-:Y:S02]  /*01c0*/  CS2R R32, SRZ ;  /* 0x0000000000207805 */ /* 0x000fe4000001ff00 */
[----:B------:R-:W-:Y:S02]  /*01d0*/  CS2R R34, SRZ ;  /* 0x0000000000227805 */ /* 0x000fe4000001ff00 */
[----:B------:R-:W-:Y:S02]  /*01e0*/  SHF.R.S32.HI R3, RZ, 0x1f, R0 ;  /* 0x0000001fff037819 */ /* 0x000fe40000011400 */
[----:B------:R-:W-:Y:S02]  /*01f0*/  CS2R R36, SRZ ;  /* 0x0000000000247805 */ /* 0x000fe4000001ff00 */
[----:B------:R-:W-:Y:S01]  /*0200*/  CS2R R38, SRZ ;  /* 0x0000000000267805 */ /* 0x000fe2000001ff00 */
[----:B---3--:R-:W-:Y:S01]  /*0210*/  ULEA UR12, UR12, UR4, 0x18 ;  /* 0x000000040c0c7291 */ /* 0x008fe2000f8ec03f */
[----:B------:R-:W-:-:S02]  /*0220*/  LEA.HI R3, R3, R0, RZ, 0x6 ;  /* 0x0000000003037211 */ /* 0x000fc400078f30ff */
[----:B------:R-:W-:Y:S02]  /*0230*/  CS2R R40, SRZ ;  /* 0x0000000000287805 */ /* 0x000fe4000001ff00 */
[----:B-1----:R-:W-:Y:S02]  /*0240*/  IABS R8, R5 ;  /* 0x0000000500087213 */ /* 0x002fe40000000000 */
[----:B------:R-:W-:Y:S02]  /*0250*/  CS2R R42, SRZ ;  /* 0x00000000002a7805 */ /* 0x000fe4000001ff00 */
[----:B------:R-:W-:Y:S02]  /*0260*/  SHF.R.S32.HI R3, RZ, 0x6, R3 ;  /* 0x00000006ff037819 */ /* 0x000fe40000011403 */
[----:B------:R-:W-:Y:S02]  /*0270*/  CS2R R44, SRZ ;  /* 0x00000000002c7805 */ /* 0x000fe4000001ff00 */
[----:B--2---:R-:W-:-:S02]  /*0280*/  LOP3.LUT R12, R13, 0xff, RZ, 0xc0, !PT ;  /* 0x000000ff0d0c7812 */ /* 0x004fc400078ec0ff */
[----:B------:R-:W-:Y:S02]  /*0290*/  CS2R R46, SRZ ;  /* 0x00000000002e7805 */ /* 0x000fe4000001ff00 */
[----:B------:R-:W-:Y:S01]  /*02a0*/  CS2R R48, SRZ ;  /* 0x0000000000307805 */ /* 0x000fe2000001ff00 */
[----:B------:R-:W-:Y:S01]  /*02b0*/  IMAD.SHL.U32 R4, R3, 0x8, RZ ;  /* 0x0000000803047824 */ /* 0x000fe200078e00ff */
[----:B------:R-:W-:Y:S02]  /*02c0*/  CS2R R50, SRZ ;  /* 0x0000000000327805 */ /* 0x000fe4000001ff00 */
[----:B------:R-:W-:Y:S02]  /*02d0*/  CS2R R52, SRZ ;  /* 0x0000000000347805 */ /* 0x000fe4000001ff00 */
[----:B------:R-:W-:Y:S02]  /*02e0*/  CS2R R54, SRZ ;  /* 0x0000000000367805 */ /* 0x000fe4000001ff00 */
[----:B------:R-:W-:-:S02]  /*02f0*/  IABS R7, R4 ;  /* 0x0000000400077213 */ /* 0x000fc40000000000 */
[----:B------:R-:W-:Y:S02]  /*0300*/  IABS R10, R4 ;  /* 0x00000004000a7213 */ /* 0x000fe40000000000 */
[----:B------:R-:W0:Y:S08]  /*0310*/  I2F.RP R0, R7 ;  /* 0x0000000700007306 */ /* 0x000e300000209400 */
[----:B0-----:R-:W0:Y:S02]  /*0320*/  MUFU.RCP R0, R0 ;  /* 0x0000000000007308 */ /* 0x001e240000001000 */
[----:B0-----:R-:W-:-:S02]  /*0330*/  VIADD R2, R0, 0xffffffe ;  /* 0x0ffffffe00027836 */ /* 0x001fc40000000000 */
[----:B------:R-:W-:-:S04]  /*0340*/  IMAD.MOV R0, RZ, RZ, -R10 ;  /* 0x000000ffff007224 */ /* 0x000fc800078e0a0a */
[----:B------:R0:W1:Y:S02]  /*0350*/  F2I.FTZ.U32.TRUNC.NTZ R3, R2 ;  /* 0x0000000200037305 */ /* 0x000064000021f000 */
[----:B0-----:R-:W-:Y:S02]  /*0360*/  IMAD.MOV.U32 R2, RZ, RZ, RZ ;  /* 0x000000ffff027224 */ /* 0x001fe400078e00ff */
[----:B-1----:R-:W-:-:S04]  /*0370*/  IMAD.MOV R6, RZ, RZ, -R3 ;  /* 0x000000ffff067224 */ /* 0x002fc800078e0a03 */
[----:B------:R-:W-:Y:S02]  /*0380*/  IMAD R9, R6, R7, RZ ;  /* 0x0000000706097224 */ /* 0x000fe400078e02ff */
[----:B------:R-:W-:Y:S02]  /*0390*/  IMAD.MOV.U32 R6, RZ, RZ, R8 ;  /* 0x000000ffff067224 */ /* 0x000fe400078e0008 */
[----:B------:R-:W-:-:S06]  /*03a0*/  IMAD.HI.U32 R3, R3, R9, R2 ;  /* 0x0000000903037227 */ /* 0x000fcc00078e0002 */
[----:B------:R-:W-:-:S04]  /*03b0*/  IMAD.HI.U32 R3, R3, R6, RZ ;  /* 0x0000000603037227 */ /* 0x000fc800078e00ff */
[----:B------:R-:W-:-:S05]  /*03c0*/  IMAD R0, R3, R0, R6 ;  /* 0x0000000003007224 */ /* 0x000fca00078e0206 */
[----:B------:R-:W-:-:S13]  /*03d0*/  ISETP.GT.U32.AND P1, PT, R7, R0, PT ;  /* 0x000000000700720c */ /* 0x000fda0003f24070 */
[----:B------:R-:W-:Y:S02]  /*03e0*/  @!P1 IMAD.IADD R0, R0, 0x1, -R7 ;  /* 0x0000000100009824 */ /* 0x000fe400078e0a07 */
[----:B------:R-:W-:Y:S01]  /*03f0*/  @!P1 VIADD R3, R3, 0x1 ;  /* 0x0000000103039836 */ /* 0x000fe20000000000 */
[----:B------:R-:W-:Y:S02]  /*0400*/  ISETP.NE.AND P1, PT, R4, RZ, PT ;  /* 0x000000ff0400720c */ /* 0x000fe40003f25270 */
[----:B------:R-:W-:Y:S02]  /*0410*/  ISETP.GE.U32.AND P0, PT, R0, R7, PT ;  /* 0x000000070000720c */ /* 0x000fe40003f06070 */
[----:B------:R-:W-:-:S04]  /*0420*/  LOP3.LUT R0, R5, R4, RZ, 0x3c, !PT ;  /* 0x0000000405007212 */ /* 0x000fc800078e3cff */
[----:B------:R-:W-:Y:S01]  /*0430*/  ISETP.GE.AND P2, PT, R0, RZ, PT ;  /* 0x000000ff0000720c */ /* 0x000fe20003f46270 */
[----:B------:R-:W-:-:S06]  /*0440*/  VIADD R0, R22, 0xff ;  /* 0x000000ff16007836 */ /* 0x000fcc0000000000 */
[----:B------:R-:W-:-:S04]  /*0450*/  @P0 VIADD R3, R3, 0x1 ;  /* 0x0000000103030836 */ /* 0x000fc80000000000 */
[----:B------:R-:W-:Y:S01]  /*0460*/  IMAD.MOV.U32 R2, RZ, RZ, R3 ;  /* 0x000000ffff027224 */ /* 0x000fe200078e0003 */
[----:B------:R-:W-:-:S03]  /*0470*/  SHF.R.S32.HI R3, RZ, 0x1f, R0 ;  /* 0x0000001fff037819 */ /* 0x000fc60000011400 */
[----:B------:R-:W-:Y:S01]  /*0480*/  @!P2 IMAD.MOV R2, RZ, RZ, -R2 ;  /* 0x000000ffff02a224 */ /* 0x000fe200078e0a02 */
[----:B------:R-:W-:Y:S02]  /*0490*/  @!P1 LOP3.LUT R2, RZ, R4, RZ, 0x33, !PT ;  /* 0x00000004ff029212 */ /* 0x000fe400078e33ff */
[----:B------:R-:W-:-:S03]  /*04a0*/  LEA.HI R3, R3, R0, RZ, 0x8 ;  /* 0x0000000003037211 */ /* 0x000fc600078f40ff */
[----:B------:R-:W-:Y:S02]  /*04b0*/  IMAD.SHL.U32 R6, R2, 0x8, RZ ;  /* 0x0000000802067824 */ /* 0x000fe400078e00ff */
[----:B------:R-:W-:-:S03]  /*04c0*/  IMAD.MOV R2, RZ, RZ, -R2 ;  /* 0x000000ffff027224 */ /* 0x000fc600078e0a02 */
[----:B------:R-:W-:Y:S01]  /*04d0*/  LEA.HI.SX32 R3, R3, -R6, 0x18 ;  /* 0x8000000603037211 */ /* 0x000fe200078fc2ff */
[----:B------:R-:W-:-:S03]  /*04e0*/  IMAD R4, R4, R2, R5 ;  /* 0x0000000204047224 */ /* 0x000fc600078e0205 */
[----:B------:R-:W-:Y:S02]  /*04f0*/  VIMNMX R11, R3, 0x8, PT ;  /* 0x00000008030b7848 */ /* 0x000fe40003fe0100 */
[----:B------:R-:W-:Y:S02]  /*0500*/  IABS R9, R4 ;  /* 0x0000000400097213 */ /* 0x000fe40000000000 */
[----:B------:R-:W-:-:S04]  /*0510*/  IABS R7, R11 ;  /* 0x0000000b00077213 */ /* 0x000fc80000000000 */
[----:B------:R-:W0:Y:S08]  /*0520*/  I2F.RP R0, R7 ;  /* 0x0000000700007306 */ /* 0x000e300000209400 */
[----:B0-----:R-:W0:Y:S02]  /*0530*/  MUFU.RCP R0, R0 ;  /* 0x0000000000007308 */ /* 0x001e240000001000 */
[----:B0-----:R-:W-:-:S06]  /*0540*/  VIADD R3, R0, 0xffffffe ;  /* 0x0ffffffe00037836 */ /* 0x001fcc0000000000 */
[----:B------:R-:W0:Y:S02]  /*0550*/  F2I.FTZ.U32.TRUNC.NTZ R3, R3 ;  /* 0x0000000300037305 */ /* 0x000e24000021f000 */
[----:B0-----:R-:W-:-:S04]  /*0560*/  IMAD.MOV R8, RZ, RZ, -R3 ;  /* 0x000000ffff087224 */ /* 0x001fc800078e0a03 */
[----:B------:R-:W-:Y:S01]  /*0570*/  IMAD.MOV.U32 R2, RZ, RZ, R8 ;  /* 0x000000ffff027224 */ /* 0x000fe200078e0008 */
[----:B------:R-:W-:-:S03]  /*0580*/  IABS R8, R11 ;  /* 0x0000000b00087213 */ /* 0x000fc60000000000 */
[----:B------:R-:W-:Y:S02]  /*0590*/  IMAD R5, R2, R7, RZ ;  /* 0x0000000702057224 */ /* 0x000fe400078e02ff */
[----:B------:R-:W-:Y:S02]  /*05a0*/  IMAD.MOV.U32 R2, RZ, RZ, RZ ;  /* 0x000000ffff027224 */ /* 0x000fe400078e00ff */
[----:B------:R-:W-:Y:S02]  /*05b0*/  IMAD.MOV R0, RZ, RZ, -R8 ;  /* 0x000000ffff007224 */ /* 0x000fe400078e0a08 */
[----:B------:R-:W-:Y:S01]  /*05c0*/  IMAD.HI.U32 R2, R3, R5, R2 ;  /* 0x0000000503027227 */ /* 0x000fe200078e0002 */
[----:B------:R-:W0:Y:S01]  /*05d0*/  LDC R8, c[0x0][0x230] ;  /* 0x00008c00ff087b82 */ /* 0x000e220000000800 */
[----:B------:R-:W-:-:S04]  /*05e0*/  LOP3.LUT R3, R13, 0xe0, RZ, 0xc0, !PT ;  /* 0x000000e00d037812 */ /* 0x000fc800078ec0ff */
[----:B------:R-:W-:-:S04]  /*05f0*/  IMAD.HI.U32 R2, R2, R9, RZ ;  /* 0x0000000902027227 */ /* 0x000fc800078e00ff */
[----:B------:R-:W-:-:S05]  /*0600*/  IMAD R0, R2, R0, R9 ;  /* 0x0000000002007224 */ /* 0x000fca00078e0209 */
[----:B------:R-:W-:Y:S01]  /*0610*/  ISETP.GT.U32.AND P1, PT, R7, R0, PT ;  /* 0x000000000700720c */ /* 0x000fe20003f24070 */
[----:B0-----:R-:W-:-:S12]  /*0620*/  VIADD R8, R8, 0x1f ;  /* 0x0000001f08087836 */ /* 0x001fd80000000000 */
[----:B------:R-:W-:Y:S02]  /*0630*/  @!P1 IMAD.IADD R0, R0, 0x1, -R7 ;  /* 0x0000000100009824 */ /* 0x000fe400078e0a07 */
[----:B------:R-:W-:Y:S01]  /*0640*/  @!P1 VIADD R2, R2, 0x1 ;  /* 0x0000000102029836 */ /* 0x000fe20000000000 */
[----:B------:R-:W-:Y:S02]  /*0650*/  ISETP.NE.AND P1, PT, R11, RZ, PT ;  /* 0x000000ff0b00720c */ /* 0x000fe40003f25270 */
[----:B------:R-:W-:Y:S02]  /*0660*/  ISETP.GE.U32.AND P0, PT, R0, R7, PT ;  /* 0x000000070000720c */ /* 0x000fe40003f06070 */
[----:B------:R-:W-:-:S04]  /*0670*/  LOP3.LUT R0, R4, R11, RZ, 0x3c, !PT ;  /* 0x0000000b04007212 */ /* 0x000fc800078e3cff */
[----:B------:R-:W-:-:S07]  /*0680*/  ISETP.GE.AND P2, PT, R0, RZ, PT ;  /* 0x000000ff0000720c */ /* 0x000fce0003f46270 */
[----:B------:R-:W-:Y:S01]  /*0690*/  @P0 VIADD R2, R2, 0x1 ;  /* 0x0000000102020836 */ /* 0x000fe20000000000 */
[----:B------:R-:W-:-:S05]  /*06a0*/  ISETP.GE.AND P0, PT, R8, 0x20, PT ;  /* 0x000000200800780c */ /* 0x000fca0003f06270 */
[----:B------:R-:W-:Y:S01]  /*06b0*/  @!P2 IMAD.MOV R2, RZ, RZ, -R2 ;  /* 0x000000ffff02a224 */ /* 0x000fe200078e0a02 */
[----:B------:R-:W-:-:S05]  /*06c0*/  @!P1 LOP3.LUT R2, RZ, R11, RZ, 0x33, !PT ;  /* 0x0000000bff029212 */ /* 0x000fca00078e33ff */
[----:B------:R-:W-:-:S04]  /*06d0*/  IMAD.MOV R0, RZ, RZ, -R2 ;  /* 0x000000ffff007224 */ /* 0x000fc800078e0a02 */
[----:B------:R-:W-:-:S04]  /*06e0*/  IMAD R0, R11, R0, R4 ;  /* 0x000000000b007224 */ /* 0x000fc800078e0204 */
[----:B------:R-:W-:Y:S02]  /*06f0*/  IMAD.IADD R5, R6, 0x1, R0 ;  /* 0x0000000106057824 */ /* 0x000fe400078e0200 */
[----:B------:R-:W-:Y:S02]  /*0700*/  IMAD.SHL.U32 R0, R2, 0x40, RZ ;  /* 0x0000004002007824 */ /* 0x000fe400078e00ff */
[----:B------:R-:W-:Y:S01]  /*0710*/  IMAD R2, R5, 0x100, R12 ;  /* 0x0000010005027824 */ /* 0x000fe200078e020c */
[----:B------:R-:W-:Y:S06]  /*0720*/  @!P0 BRA `(.L_x_0) ;  /* 0x0000002000cc8947 */ /* 0x000fec0003800000 */
[----:B------:R-:W-:Y:S01]  /*0730*/  IABS R18, R22 ;  /* 0x0000001600127213 */ /* 0x000fe20000000000 */
[----:B------:R-:W-:Y:S01]  /*0740*/  ULDC UR4, c[0x0][0x240] ;  /* 0x0000900000047ab9 */ /* 0x000fe20000000800 */
[----:B------:R-:W-:Y:S01]  /*0750*/  IABS R20, R23 ;  /* 0x0000001700147213 */ /* 0x000fe20000000000 */
[----:B------:R-:W0:Y:S01]  /*0760*/  LDC R100, c[0x0][0x238] ;  /* 0x00008e00ff647b82 */ /* 0x000e220000000800 */
[----:B------:R-:W1:Y:S01]  /*0770*/  I2F.RP R10, R18 ;  /* 0x00000012000a7306 */ /* 0x000e620000209400 */
[----:B------:R-:W-:Y:S01]  /*0780*/  IABS R17, R2 ;  /* 0x0000000200117213 */ /* 0x000fe20000000000 */
[----:B------:R-:W-:Y:S01]  /*0790*/  ULDC.64 UR8, c[0x0][0x218] ;  /* 0x0000860000087ab9 */ /* 0x000fe20000000a00 */
[----:B------:R-:W-:Y:S01]  /*07a0*/  LEA.HI R16, R3, R0, RZ, 0x1b ;  /* 0x0000000003107211 */ /* 0x000fe200078fd8ff */
[----:B------:R-:W-:Y:S01]  /*07b0*/  ULDC UR5, c[0x0][0x234] ;  /* 0x00008d0000057ab9 */ /* 0x000fe20000000800 */
[----:B------:R-:W-:Y:S01]  /*07c0*/  ISETP.NE.AND P3, PT, R22, RZ, PT ;  /* 0x000000ff1600720c */ /* 0x000fe20003f65270 */
[----:B------:R-:W-:Y:S01]  /*07d0*/  ULDC.64 UR6, c[0x0][0x210] ;  /* 0x0000840000067ab9 */ /* 0x000fe20000000a00 */
[C---:B------:R-:W-:Y:S01]  /*07e0*/  ISETP.GE.AND P1, PT, R16.reuse, RZ, PT ;  /* 0x000000ff1000720c */ /* 0x040fe20003f26270 */
[----:B------:R-:W2:Y:S01]  /*07f0*/  I2F.RP R9, R20 ;  /* 0x0000001400097306 */ /* 0x000ea20000209400 */
[C---:B------:R-:W-:Y:S01]  /*0800*/  VIADD R24, R16.reuse, 0x30 ;  /* 0x0000003010187836 */ /* 0x040fe20000000000 */
[----:B------:R-:W-:Y:S01]  /*0810*/  IABS R27, R16 ;  /* 0x00000010001b7213 */ /* 0x000fe20000000000 */
[C---:B------:R-:W-:Y:S01]  /*0820*/  VIADD R26, R16.reuse, 0x28 ;  /* 0x00000028101a7836 */ /* 0x040fe20000000000 */
[----:B------:R-:W-:Y:S01]  /*0830*/  LOP3.LUT R157, R13, 0x1f, RZ, 0xc0, !PT ;  /* 0x0000001f0d9d7812 */ /* 0x000fe200078ec0ff */
[C---:B------:R-:W-:Y:S01]  /*0840*/  VIADD R29, R16.reuse, 0x18 ;  /* 0x00000018101d7836 */ /* 0x040fe20000000000 */
[----:B------:R-:W-:Y:S01]  /*0850*/  CS2R R56, SRZ ;  /* 0x0000000000387805 */ /* 0x000fe2000001ff00 */
[C---:B------:R-:W-:Y:S01]  /*0860*/  VIADD R28, R16.reuse, 0x20 ;  /* 0x00000020101c7836 */ /* 0x040fe20000000000 */
[----:B-1----:R-:W1:Y:S01]  /*0870*/  MUFU.RCP R10, R10 ;  /* 0x0000000a000a7308 */ /* 0x002e620000001000 */
[C---:B------:R-:W-:Y:S01]  /*0880*/  VIADD R30, R16.reuse, 0x10 ;  /* 0x00000010101e7836 */ /* 0x040fe20000000000 */
[----:B------:R-:W-:Y:S01]  /*0890*/  IABS R21, R29 ;  /* 0x0000001d00157213 */ /* 0x000fe20000000000 */
[----:B------:R-:W-:Y:S01]  /*08a0*/  VIADD R31, R16, 0x8 ;  /* 0x00000008101f7836 */ /* 0x000fe20000000000 */
[----:B------:R-:W-:-:S02]  /*08b0*/  IABS R19, R28 ;  /* 0x0000001c00137213 */ /* 0x000fc40000000000 */
[----:B------:R-:W-:Y:S02]  /*08c0*/  CS2R R58, SRZ ;  /* 0x00000000003a7805 */ /* 0x000fe4000001ff00 */
[----:B------:R-:W-:Y:S02]  /*08d0*/  CS2R R60, SRZ ;  /* 0x00000000003c7805 */ /* 0x000fe4000001ff00 */
[----:B------:R-:W-:Y:S01]  /*08e0*/  CS2R R62, SRZ ;  /* 0x00000000003e7805 */ /* 0x000fe2000001ff00 */
[----:B--2---:R-:W2:Y:S01]  /*08f0*/  MUFU.RCP R9, R9 ;  /* 0x0000000900097308 */ /* 0x004ea20000001000 */
[----:B------:R-:W-:Y:S02]  /*0900*/  IABS R25, R31 ;  /* 0x0000001f00197213 */ /* 0x000fe40000000000 */
[----:B------:R-:W-:Y:S02]  /*0910*/  CS2R R64, SRZ ;  /* 0x0000000000407805 */ /* 0x000fe4000001ff00 */
[----:B------:R-:W-:-:S02]  /*0920*/  CS2R R66, SRZ ;  /* 0x0000000000427805 */ /* 0x000fc4000001ff00 */
[----:B------:R-:W-:Y:S02]  /*0930*/  CS2R R68, SRZ ;  /* 0x0000000000447805 */ /* 0x000fe4000001ff00 */
[----:B------:R-:W-:Y:S02]  /*0940*/  CS2R R70, SRZ ;  /* 0x0000000000467805 */ /* 0x000fe4000001ff00 */
[----:B------:R-:W-:Y:S02]  /*0950*/  CS2R R72, SRZ ;  /* 0x0000000000487805 */ /* 0x000fe4000001ff00 */
[----:B------:R-:W-:Y:S02]  /*0960*/  CS2R R74, SRZ ;  /* 0x00000000004a7805 */ /* 0x000fe4000001ff00 */
[----:B------:R-:W-:Y:S01]  /*0970*/  CS2R R76, SRZ ;  /* 0x00000000004c7805 */ /* 0x000fe2000001ff00 */
[----:B-1----:R-:W-:Y:S01]  /*0980*/  VIADD R6, R10, 0xffffffe ;  /* 0x0ffffffe0a067836 */ /* 0x002fe20000000000 */
[----:B------:R-:W-:-:S02]  /*0990*/  CS2R R78, SRZ ;  /* 0x00000000004e7805 */ /* 0x000fc4000001ff00 */
[----:B------:R-:W-:Y:S02]  /*09a0*/  CS2R R80, SRZ ;  /* 0x0000000000507805 */ /* 0x000fe4000001ff00 */
[----:B------:R-:W-:Y:S01]  /*09b0*/  CS2R R82, SRZ ;  /* 0x0000000000527805 */ /* 0x000fe2000001ff00 */
[----:B------:R1:W3:Y:S01]  /*09c0*/  F2I.FTZ.U32.TRUNC.NTZ R7, R6 ;  /* 0x0000000600077305 */ /* 0x0002e2000021f000 */
[----:B------:R-:W-:Y:S02]  /*09d0*/  CS2R R84, SRZ ;  /* 0x0000000000547805 */ /* 0x000fe4000001ff00 */
[----:B------:R-:W-:Y:S02]  /*09e0*/  CS2R R86, SRZ ;  /* 0x0000000000567805 */ /* 0x000fe4000001ff00 */
[----:B------:R-:W-:Y:S01]  /*09f0*/  CS2R R32, SRZ ;  /* 0x0000000000207805 */ /* 0x000fe2000001ff00 */
[----:B--2---:R-:W-:Y:S01]  /*0a00*/  VIADD R4, R9, 0xffffffe ;  /* 0x0ffffffe09047836 */ /* 0x004fe20000000000 */
[----:B------:R-:W-:Y:S01]  /*0a10*/  CS2R R34, SRZ ;  /* 0x0000000000227805 */ /* 0x000fe2000001ff00 */
[----:B------:R-:W-:Y:S01]  /*0a20*/  VIADD R9, R16, 0x38 ;  /* 0x0000003810097836 */ /* 0x000fe20000000000 */
[----:B------:R-:W-:Y:S01]  /*0a30*/  CS2R R36, SRZ ;  /* 0x0000000000247805 */ /* 0x000fe2000001ff00 */
[----:B------:R2:W4:Y:S01]  /*0a40*/  F2I.FTZ.U32.TRUNC.NTZ R5, R4 ;  /* 0x0000000400057305 */ /* 0x000522000021f000 */
[----:B-1----:R-:W-:Y:S01]  /*0a50*/  IMAD.MOV.U32 R6, RZ, RZ, RZ ;  /* 0x000000ffff067224 */ /* 0x002fe200078e00ff */
[----:B------:R-:W-:-:S02]  /*0a60*/  CS2R R38, SRZ ;  /* 0x0000000000267805 */ /* 0x000fc4000001ff00 */
[----:B------:R-:W-:Y:S02]  /*0a70*/  CS2R R40, SRZ ;  /* 0x0000000000287805 */ /* 0x000fe4000001ff00 */
[----:B------:R-:W-:Y:S02]  /*0a80*/  CS2R R42, SRZ ;  /* 0x00000000002a7805 */ /* 0x000fe4000001ff00 */
[----:B------:R-:W-:Y:S02]  /*0a90*/  CS2R R44, SRZ ;  /* 0x00000000002c7805 */ /* 0x000fe4000001ff00 */
[----:B------:R-:W-:Y:S01]  /*0aa0*/  CS2R R46, SRZ ;  /* 0x00000000002e7805 */ /* 0x000fe2000001ff00 */
[----:B---3--:R-:W-:Y:S01]  /*0ab0*/  IMAD.MOV R15, RZ, RZ, -R7 ;  /* 0x000000ffff0f7224 */ /* 0x008fe200078e0a07 */
[----:B------:R-:W-:Y:S01]  /*0ac0*/  CS2R R48, SRZ ;  /* 0x0000000000307805 */ /* 0x000fe2000001ff00 */
[----:B--2---:R-:W-:Y:S01]  /*0ad0*/  IMAD.MOV.U32 R4, RZ, RZ, RZ ;  /* 0x000000ffff047224 */ /* 0x004fe200078e00ff */
[----:B------:R-:W-:Y:S01]  /*0ae0*/  CS2R R50, SRZ ;  /* 0x0000000000327805 */ /* 0x000fe2000001ff00 */
[----:B------:R-:W-:Y:S01]  /*0af0*/  IMAD R15, R15, R18, RZ ;  /* 0x000000120f0f7224 */ /* 0x000fe200078e02ff */
[----:B------:R-:W-:-:S02]  /*0b00*/  CS2R R52, SRZ ;  /* 0x0000000000347805 */ /* 0x000fc4000001ff00 */
[----:B------:R-:W-:Y:S01]  /*0b10*/  CS2R R54, SRZ ;  /* 0x0000000000367805 */ /* 0x000fe2000001ff00 */
[----:B0-----:R-:W-:Y:S01]  /*0b20*/  IMAD.SHL.U32 R155, R100, 0x20, RZ ;  /* 0x00000020649b7824 */ /* 0x001fe200078e00ff */
[----:B------:R-:W-:Y:S01]  /*0b30*/  ULDC UR18, c[0x0][0x238] ;  /* 0x00008e0000127ab9 */ /* 0x000fe20000000800 */
[----:B------:R-:W-:Y:S01]  /*0b40*/  IMAD.HI.U32 R6, R7, R15, R6 ;  /* 0x0000000f07067227 */ /* 0x000fe200078e0006 */
[----:B------:R-:W-:Y:S02]  /*0b50*/  IABS R7, R9 ;  /* 0x0000000900077213 */ /* 0x000fe40000000000 */
[----:B------:R-:W-:Y:S01]  /*0b60*/  IABS R15, R26 ;  /* 0x0000001a000f7213 */ /* 0x000fe20000000000 */
[----:B----4-:R-:W-:Y:S02]  /*0b70*/  IMAD.MOV R11, RZ, RZ, -R5 ;  /* 0x000000ffff0b7224 */ /* 0x010fe400078e0a05 */
[----:B------:R-:W-:-:S04]  /*0b80*/  IMAD.HI.U32 R6, R6, R17, RZ ;  /* 0x0000001106067227 */ /* 0x000fc800078e00ff */
[----:B------:R-:W-:Y:S02]  /*0b90*/  IMAD R11, R11, R20, RZ ;  /* 0x000000140b0b7224 */ /* 0x000fe400078e02ff */
[----:B------:R-:W-:Y:S02]  /*0ba0*/  IMAD.MOV R6, RZ, RZ, -R6 ;  /* 0x000000ffff067224 */ /* 0x000fe400078e0a06 */
[----:B------:R-:W-:Y:S01]  /*0bb0*/  IMAD.HI.U32 R4, R5, R11, R4 ;  /* 0x0000000b05047227 */ /* 0x000fe200078e0004 */
[----:B------:R-:W-:-:S03]  /*0bc0*/  IABS R11, R24 ;  /* 0x00000018000b7213 */ /* 0x000fc60000000000 */
[----:B------:R-:W-:Y:S02]  /*0bd0*/  IMAD R17, R18, R6, R17 ;  /* 0x0000000612117224 */ /* 0x000fe400078e0211 */
[----:B------:R-:W-:-:S03]  /*0be0*/  IMAD.HI.U32 R5, R4, R7, RZ ;  /* 0x0000000704057227 */ /* 0x000fc600078e00ff */
[----:B------:R-:W-:Y:S01]  /*0bf0*/  ISETP.GT.U32.AND P0, PT, R18, R17, PT ;  /* 0x000000111200720c */ /* 0x000fe20003f04070 */
[----:B------:R-:W-:Y:S02]  /*0c00*/  IMAD.MOV R5, RZ, RZ, -R5 ;  /* 0x000000ffff057224 */ /* 0x000fe400078e0a05 */
[----:B------:R-:W-:Y:S02]  /*0c10*/  IMAD R153, R100, 0x1f, RZ ;  /* 0x0000001f64997824 */ /* 0x000fe400078e02ff */
[----:B------:R-:W-:Y:S02]  /*0c20*/  IMAD R6, R20, R5, R7 ;  /* 0x0000000514067224 */ /* 0x000fe400078e0207 */
[----:B------:R-:W-:-:S03]  /*0c30*/  IMAD.HI.U32 R5, R4, R11, RZ ;  /* 0x0000000b04057227 */ /* 0x000fc600078e00ff */
[----:B------:R-:W-:Y:S01]  /*0c40*/  ISETP.GT.U32.AND P6, PT, R20, R6, PT ;  /* 0x000000061400720c */ /* 0x000fe20003fc4070 */
[----:B------:R-:W-:-:S04]  /*0c50*/  IMAD.HI.U32 R7, R4, R15, RZ ;  /* 0x0000000f04077227 */ /* 0x000fc800078e00ff */
[----:B------:R-:W-:Y:S02]  /*0c60*/  IMAD.MOV R10, RZ, RZ, -R5 ;  /* 0x000000ffff0a7224 */ /* 0x000fe400078e0a05 */
[----:B------:R-:W-:Y:S01]  /*0c70*/  @!P0 IMAD.IADD R17, R17, 0x1, -R18 ;  /* 0x0000000111118824 */ /* 0x000fe200078e0a12 */
[----:B------:R-:W-:Y:S01]  /*0c80*/  ISETP.GE.AND P0, PT, R2, RZ, PT ;  /* 0x000000ff0200720c */ /* 0x000fe20003f06270 */
[----:B------:R-:W-:Y:S02]  /*0c90*/  IMAD.MOV R14, RZ, RZ, -R7 ;  /* 0x000000ffff0e7224 */ /* 0x000fe400078e0a07 */
[----:B------:R-:W-:Y:S01]  /*0ca0*/  IMAD R7, R20, R10, R11 ;  /* 0x0000000a14077224 */ /* 0x000fe200078e020b */
[----:B------:R-:W-:Y:S01]  /*0cb0*/  ISETP.GT.U32.AND P2, PT, R18, R17, PT ;  /* 0x000000111200720c */ /* 0x000fe20003f44070 */
[C---:B------:R-:W-:Y:S01]  /*0cc0*/  IMAD R10, R20.reuse, R14, R15 ;  /* 0x0000000e140a7224 */ /* 0x040fe200078e020f */
[----:B------:R-:W-:Y:S01]  /*0cd0*/  IABS R14, R30 ;  /* 0x0000001e000e7213 */ /* 0x000fe20000000000 */
[----:B------:R-:W-:Y:S01]  /*0ce0*/  IMAD.MOV.U32 R15, RZ, RZ, R21 ;  /* 0x000000ffff0f7224 */ /* 0x000fe200078e0015 */
[----:B------:R-:W-:Y:S01]  /*0cf0*/  ISETP.GT.U32.AND P5, PT, R20, R7, PT ;  /* 0x000000071400720c */ /* 0x000fe20003fa4070 */
[----:B------:R-:W-:Y:S01]  /*0d00*/  IMAD.HI.U32 R5, R4, R19, RZ ;  /* 0x0000001304057227 */ /* 0x000fe200078e00ff */
[----:B------:R-:W-:-:S03]  /*0d10*/  ISETP.GT.U32.AND P4, PT, R20, R10, PT ;  /* 0x0000000a1400720c */ /* 0x000fc60003f84070 */
[----:B------:R-:W-:Y:S02]  /*0d20*/  IMAD.MOV.U32 R21, RZ, RZ, R14 ;  /* 0x000000ffff157224 */ /* 0x000fe400078e000e */
[----:B------:R-:W-:Y:S02]  /*0d30*/  IMAD.MOV R11, RZ, RZ, -R5 ;  /* 0x000000ffff0b7224 */ /* 0x000fe400078e0a05 */
[----:B------:R-:W-:-:S04]  /*0d40*/  IMAD.HI.U32 R14, R4, R21, RZ ;  /* 0x00000015040e7227 */ /* 0x000fc800078e00ff */
[----:B------:R-:W-:-:S04]  /*0d50*/  IMAD.HI.U32 R5, R4, R15, RZ ;  /* 0x0000000f04057227 */ /* 0x000fc800078e00ff */
[----:B------:R-:W-:Y:S02]  /*0d60*/  @!P2 IMAD.IADD R17, R17, 0x1, -R18 ;  /* 0x000000011111a824 */ /* 0x000fe400078e0a12 */
[----:B------:R-:W-:Y:S02]  /*0d70*/  IMAD.MOV R14, RZ, RZ, -R14 ;  /* 0x000000ffff0e7224 */ /* 0x000fe400078e0a0e */
[----:B------:R-:W-:Y:S02]  /*0d80*/  IMAD.MOV R5, RZ, RZ, -R5 ;  /* 0x000000ffff057224 */ /* 0x000fe400078e0a05 */
[C---:B------:R-:W-:Y:S02]  /*0d90*/  IMAD R11, R20.reuse, R11, R19 ;  /* 0x0000000b140b7224 */ /* 0x040fe400078e0213 */
[----:B------:R-:W-:Y:S02]  /*0da0*/  IMAD.MOV.U32 R19, RZ, RZ, R17 ;  /* 0x000000ffff137224 */ /* 0x000fe400078e0011 */
[C---:B------:R-:W-:Y:S01]  /*0db0*/  IMAD R16, R20.reuse, R14, R21 ;  /* 0x0000000e14107224 */ /* 0x040fe200078e0215 */
[C---:B------:R-:W-:Y:S01]  /*0dc0*/  ISETP.GT.U32.AND P2, PT, R20.reuse, R11, PT ;  /* 0x0000000b1400720c */ /* 0x040fe20003f44070 */
[----:B------:R-:W-:-:S02]  /*0dd0*/  IMAD R15, R20, R5, R15 ;  /* 0x00000005140f7224 */ /* 0x000fc400078e020f */
[----:B------:R-:W-:-:S04]  /*0de0*/  IMAD.HI.U32 R5, R4, R25, RZ ;  /* 0x0000001904057227 */ /* 0x000fc800078e00ff */
[----:B------:R-:W-:Y:S01]  /*0df0*/  @!P0 IMAD.MOV R19, RZ, RZ, -R19 ;  /* 0x000000ffff138224 */ /* 0x000fe200078e0a13 */
[----:B------:R-:W-:Y:S01]  /*0e00*/  @!P3 LOP3.LUT R19, RZ, R22, RZ, 0x33, !PT ;  /* 0x00000016ff13b212 */ /* 0x000fe200078e33ff */
[----:B------:R-:W-:Y:S01]  /*0e10*/  IMAD.MOV R5, RZ, RZ, -R5 ;  /* 0x000000ffff057224 */ /* 0x000fe200078e0a05 */
[----:B------:R-:W-:Y:S01]  /*0e20*/  ISETP.GT.U32.AND P3, PT, R20, R16, PT ;  /* 0x000000101400720c */ /* 0x000fe20003f64070 */
[----:B------:R-:W-:Y:S01]  /*0e30*/  @!P6 IMAD.IADD R6, R6, 0x1, -R20 ;  /* 0x000000010606e824 */ /* 0x000fe200078e0a14 */
[C---:B------:R-:W-:Y:S01]  /*0e40*/  ISETP.GT.U32.AND P0, PT, R20.reuse, R15, PT ;  /* 0x0000000f1400720c */ /* 0x040fe20003f04070 */
[----:B------:R-:W-:Y:S01]  /*0e50*/  IMAD R17, R20, R5, R25 ;  /* 0x0000000514117224 */ /* 0x000fe200078e0219 */
[----:B------:R-:W-:Y:S01]  /*0e60*/  SHF.R.S32.HI R5, RZ, 0x1f, R8 ;  /* 0x0000001fff057819 */ /* 0x000fe20000011408 */
[----:B------:R-:W-:Y:S01]  /*0e70*/  @!P4 IMAD.IADD R10, R10, 0x1, -R20 ;  /* 0x000000010a0ac824 */ /* 0x000fe200078e0a14 */
[----:B------:R-:W-:Y:S01]  /*0e80*/  ISETP.GT.U32.AND P4, PT, R20, R6, PT ;  /* 0x000000061400720c */ /* 0x000fe20003f84070 */
[----:B------:R-:W-:Y:S01]  /*0e90*/  IMAD.HI.U32 R4, R4, R27, RZ ;  /* 0x0000001b04047227 */ /* 0x000fe200078e00ff */
[----:B------:R-:W-:-:S02]  /*0ea0*/  ISETP.GT.U32.AND P6, PT, R20, R17, PT ;  /* 0x000000111400720c */ /* 0x000fc40003fc4070 */
[----:B------:R-:W-:Y:S01]  /*0eb0*/  LEA.HI R5, R5, R8, RZ, 0x5 ;  /* 0x0000000805057211 */ /* 0x000fe200078f28ff */
[----:B------:R-:W-:Y:S02]  /*0ec0*/  IMAD.MOV R4, RZ, RZ, -R4 ;  /* 0x000000ffff047224 */ /* 0x000fe400078e0a04 */
[--C-:B------:R-:W-:Y:S01]  /*0ed0*/  @!P3 IMAD.IADD R16, R16, 0x1, -R20.reuse ;  /* 0x000000011010b824 */ /* 0x100fe200078e0a14 */
[----:B------:R-:W-:Y:S01]  /*0ee0*/  ISETP.GE.AND P3, PT, R9, RZ, PT ;  /* 0x000000ff0900720c */ /* 0x000fe20003f66270 */
[--C-:B------:R-:W-:Y:S01]  /*0ef0*/  @!P5 IMAD.IADD R7, R7, 0x1, -R20.reuse ;  /* 0x000000010707d824 */ /* 0x100fe200078e0a14 */
[----:B------:R-:W-:Y:S01]  /*0f00*/  SHF.R.S32.HI R106, RZ, 0x5, R5 ;  /* 0x00000005ff6a7819 */ /* 0x000fe20000011405 */
[C---:B------:R-:W-:Y:S01]  /*0f10*/  IMAD R18, R20.reuse, R4, R27 ;  /* 0x0000000414127224 */ /* 0x040fe200078e021b */
[----:B------:R-:W-:Y:S01]  /*0f20*/  SHF.R.U32.HI R4, RZ, 0x5, R13 ;  /* 0x00000005ff047819 */ /* 0x000fe2000001160d */
[--C-:B------:R-:W-:Y:S01]  /*0f30*/  @!P2 IMAD.IADD R11, R11, 0x1, -R20.reuse ;  /* 0x000000010b0ba824 */ /* 0x100fe200078e0a14 */
[C---:B------:R-:W-:Y:S01]  /*0f40*/  ISETP.GT.U32.AND P2, PT, R20.reuse, R7, PT ;  /* 0x000000071400720c */ /* 0x040fe20003f44070 */
[--C-:B------:R-:W-:Y:S01]  /*0f50*/  @!P0 IMAD.IADD R15, R15, 0x1, -R20.reuse ;  /* 0x000000010f0f8824 */ /* 0x100fe200078e0a14 */
[C---:B------:R-:W-:Y:S01]  /*0f60*/  ISETP.GT.U32.AND P0, PT, R20.reuse, R10, PT ;  /* 0x0000000a1400720c */ /* 0x040fe20003f04070 */
[--C-:B------:R-:W-:Y:S01]  /*0f70*/  @!P6 IMAD.IADD R17, R17, 0x1, -R20.reuse ;  /* 0x000000011111e824 */ /* 0x100fe200078e0a14 */
[----:B------:R-:W-:Y:S01]  /*0f80*/  ISETP.GT.U32.AND P5, PT, R20, R18, PT ;  /* 0x000000121400720c */ /* 0x000fe20003fa4070 */
[----:B------:R-:W-:Y:S01]  /*0f90*/  @!P4 IMAD.IADD R6, R6, 0x1, -R20 ;  /* 0x000000010606c824 */ /* 0x000fe200078e0a14 */
[----:B------:R-:W-:Y:S01]  /*0fa0*/  ISETP.GE.AND P6, PT, R24, RZ, PT ;  /* 0x000000ff1800720c */ /* 0x000fe20003fc6270 */
[----:B------:R-:W-:Y:S01]  /*0fb0*/  IMAD.SHL.U32 R14, R13, 0x20, RZ ;  /* 0x000000200d0e7824 */ /* 0x000fe200078e00ff */
[----:B------:R-:W-:Y:S01]  /*0fc0*/  R2UR UR13, R4 ;  /* 0x00000000040d72ca */ /* 0x000fe200000e0000 */
[----:B------:R-:W-:Y:S01]  /*0fd0*/  @!P3 IMAD.MOV R6, RZ, RZ, -R6 ;  /* 0x000000ffff06b224 */ /* 0x000fe200078e0a06 */
[C---:B------:R-:W-:Y:S01]  /*0fe0*/  ISETP.GT.U32.AND P3, PT, R20.reuse, R17, PT ;  /* 0x000000111400720c */ /* 0x040fe20003f64070 */
[----:B------:R-:W-:Y:S01]  /*0ff0*/  IMAD R102, R19, UR5, RZ ;  /* 0x0000000513667c24 */ /* 0x000fe2000f8e02ff */
[C---:B------:R-:W-:Y:S01]  /*1000*/  ISETP.GT.U32.AND P4, PT, R20.reuse, R11, PT ;  /* 0x0000000b1400720c */ /* 0x040fe20003f84070 */
[--C-:B------:R-:W-:Y:S01]  /*1010*/  @!P2 IMAD.IADD R7, R7, 0x1, -R20.reuse ;  /* 0x000000010707a824 */ /* 0x100fe200078e0a14 */
[----:B------:R-:W-:Y:S01]  /*1020*/  ISETP.GT.U32.AND P2, PT, R20, R15, PT ;  /* 0x0000000f1400720c */ /* 0x000fe20003f44070 */
[--C-:B------:R-:W-:Y:S01]  /*1030*/  @!P0 IMAD.IADD R10, R10, 0x1, -R20.reuse ;  /* 0x000000010a0a8824 */ /* 0x100fe200078e0a14 */
[----:B------:R-:W-:Y:S01]  /*1040*/  ISETP.GT.U32.AND P0, PT, R20, R16, PT ;  /* 0x000000101400720c */ /* 0x000fe20003f04070 */
[----:B------:R-:W-:Y:S01]  /*1050*/  @!P5 IMAD.IADD R18, R18, 0x1, -R20 ;  /* 0x000000011212d824 */ /* 0x000fe200078e0a14 */
[----:B------:R-:W-:Y:S01]  /*1060*/  ISETP.GE.AND P5, PT, R26, RZ, PT ;  /* 0x000000ff1a00720c */ /* 0x000fe20003fa6270 */
[----:B------:R-:W-:Y:S01]  /*1070*/  IMAD.MOV.U32 R4, RZ, RZ, R7 ;  /* 0x000000ffff047224 */ /* 0x000fe200078e0007 */
[----:B------:R-:W-:Y:S01]  /*1080*/  SHF.R.S32.HI R7, RZ, 0x2, R13 ;  /* 0x00000002ff077819 */ /* 0x000fe2000001140d */
[----:B------:R-:W-:Y:S01]  /*1090*/  ULDC UR5, c[0x0][0x23c] ;  /* 0x00008f0000057ab9 */ /* 0x000fe20000000800 */
[----:B------:R-:W-:Y:S01]  /*10a0*/  CS2R R24, SRZ ;  /* 0x0000000000187805 */ /* 0x000fe2000001ff00 */
[----:B------:R-:W-:Y:S01]  /*10b0*/  @!P6 IMAD.MOV R4, RZ, RZ, -R4 ;  /* 0x000000ffff04e224 */ /* 0x000fe200078e0a04 */
[----:B------:R-:W-:Y:S01]  /*10c0*/  ISETP.GT.U32.AND P6, PT, R20, R18, PT ;  /* 0x000000121400720c */ /* 0x000fe20003fc4070 */
[--C-:B------:R-:W-:Y:S01]  /*10d0*/  @!P3 IMAD.IADD R17, R17, 0x1, -R20.reuse ;  /* 0x000000011111b824 */ /* 0x100fe200078e0a14 */
[----:B------:R-:W-:Y:S01]  /*10e0*/  ISETP.GE.AND P3, PT, R31, RZ, PT ;  /* 0x000000ff1f00720c */ /* 0x000fe20003f66270 */
[--C-:B------:R-:W-:Y:S01]  /*10f0*/  @!P4 IMAD.IADD R11, R11, 0x1, -R20.reuse ;  /* 0x000000010b0bc824 */ /* 0x100fe200078e0a14 */
[----:B------:R-:W-:Y:S01]  /*1100*/  SGXT R7, R7, 0x1 ;  /* 0x000000010707781a */ /* 0x000fe20000000200 */
[--C-:B------:R-:W-:Y:S01]  /*1110*/  @!P2 IMAD.IADD R15, R15, 0x1, -R20.reuse ;  /* 0x000000010f0fa824 */ /* 0x100fe200078e0a14 */
[----:B------:R-:W-:Y:S01]  /*1120*/  ISETP.GE.AND P4, PT, R28, RZ, PT ;  /* 0x000000ff1c00720c */ /* 0x000fe20003f86270 */
[----:B------:R-:W-:Y:S01]  /*1130*/  @!P0 IMAD.IADD R16, R16, 0x1, -R20 ;  /* 0x0000000110108824 */ /* 0x000fe200078e0a14 */
[----:B------:R-:W-:Y:S01]  /*1140*/  ISETP.GE.AND P2, PT, R29, RZ, PT ;  /* 0x000000ff1d00720c */ /* 0x000fe20003f46270 */
[----:B------:R-:W-:Y:S01]  /*1150*/  @!P5 IMAD.MOV R10, RZ, RZ, -R10 ;  /* 0x000000ffff0ad224 */ /* 0x000fe200078e0a0a */
[----:B------:R-:W-:Y:S01]  /*1160*/  ISETP.GE.AND P0, PT, R30, RZ, PT ;  /* 0x000000ff1e00720c */ /* 0x000fe20003f06270 */
[----:B------:R-:W-:Y:S01]  /*1170*/  IMAD R98, R157, UR5, RZ ;  /* 0x000000059d627c24 */ /* 0x000fe2000f8e02ff */
[----:B------:R-:W-:Y:S01]  /*1180*/  LOP3.LUT R7, R7, 0x90, RZ, 0xc0, !PT ;  /* 0x0000009007077812 */ /* 0x000fe200078ec0ff */
[----:B------:R-:W-:Y:S01]  /*1190*/  @!P6 IMAD.IADD R18, R18, 0x1, -R20 ;  /* 0x000000011212e824 */ /* 0x000fe200078e0a14 */
[----:B------:R-:W-:Y:S01]  /*11a0*/  ISETP.NE.AND P6, PT, R23, RZ, PT ;  /* 0x000000ff1700720c */ /* 0x000fe20003fc5270 */
[----:B------:R-:W-:Y:S01]  /*11b0*/  @!P3 IMAD.MOV R17, RZ, RZ, -R17 ;  /* 0x000000ffff11b224 */ /* 0x000fe200078e0a11 */
[----:B------:R-:W-:Y:S01]  /*11c0*/  LOP3.LUT R14, R7, 0x1f60, R14, 0xf8, !PT ;  /* 0x00001f60070e7812 */ /* 0x000fe200078ef80e */
[----:B------:R-:W-:Y:S01]  /*11d0*/  @!P1 IMAD.MOV R18, RZ, RZ, -R18 ;  /* 0x000000ffff129224 */ /* 0x000fe200078e0a12 */
[----:B------:R-:W-:Y:S01]  /*11e0*/  LOP3.LUT R7, RZ, R23, RZ, 0x33, !PT ;  /* 0x00000017ff077212 */ /* 0x000fe200078e33ff */
[----:B------:R-:W-:Y:S01]  /*11f0*/  @!P4 IMAD.MOV R11, RZ, RZ, -R11 ;  /* 0x000000ffff0bc224 */ /* 0x000fe200078e0a0b */
[----:B------:R-:W-:Y:S01]  /*1200*/  USHF.L.U32 UR16, UR5, 0x5, URZ ;  /* 0x0000000505107899 */ /* 0x000fe2000800063f */
[----:B------:R-:W-:Y:S01]  /*1210*/  @!P2 IMAD.MOV R15, RZ, RZ, -R15 ;  /* 0x000000ffff0fa224 */ /* 0x000fe200078e0a0f */
[C---:B------:R-:W-:Y:S01]  /*1220*/  SEL R4, R7.reuse, R4, !P6 ;  /* 0x0000000407047207 */ /* 0x040fe20007000000 */
[----:B------:R-:W-:Y:S01]  /*1230*/  @!P0 IMAD.MOV R16, RZ, RZ, -R16 ;  /* 0x000000ffff108224 */ /* 0x000fe200078e0a10 */
[----:B------:R-:W-:-:S02]  /*1240*/  SEL R17, R7, R17, !P6 ;  /* 0x0000001107117207 */ /* 0x000fc40007000000 */
[----:B------:R-:W-:Y:S02]  /*1250*/  CS2R R26, SRZ ;  /* 0x00000000001a7805 */ /* 0x000fe4000001ff00 */
[C---:B------:R-:W-:Y:S01]  /*1260*/  SEL R6, R7.reuse, R6, !P6 ;  /* 0x0000000607067207 */ /* 0x040fe20007000000 */
[----:B------:R-:W-:Y:S01]  /*1270*/  IMAD R4, R4, UR4, RZ ;  /* 0x0000000404047c24 */ /* 0x000fe2000f8e02ff */
[----:B------:R-:W-:Y:S01]  /*1280*/  SEL R10, R7, R10, !P6 ;  /* 0x0000000a070a7207 */ /* 0x000fe20007000000 */
[----:B------:R-:W-:Y:S01]  /*1290*/  IMAD R17, R17, UR4, RZ ;  /* 0x0000000411117c24 */ /* 0x000fe2000f8e02ff */
[C---:B------:R-:W-:Y:S01]  /*12a0*/  SEL R11, R7.reuse, R11, !P6 ;  /* 0x0000000b070b7207 */ /* 0x040fe20007000000 */
[----:B------:R-:W-:Y:S01]  /*12b0*/  IMAD R6, R6, UR4, RZ ;  /* 0x0000000406067c24 */ /* 0x000fe2000f8e02ff */
[C---:B------:R-:W-:Y:S01]  /*12c0*/  SEL R15, R7.reuse, R15, !P6 ;  /* 0x0000000f070f7207 */ /* 0x040fe20007000000 */
[----:B------:R-:W-:Y:S01]  /*12d0*/  IMAD R10, R10, UR4, RZ ;  /* 0x000000040a0a7c24 */ /* 0x000fe2000f8e02ff */
[----:B------:R-:W-:Y:S01]  /*12e0*/  SEL R16, R7, R16, !P6 ;  /* 0x0000001007107207 */ /* 0x000fe20007000000 */
[----:B------:R-:W-:Y:S01]  /*12f0*/  IMAD R11, R11, UR4, RZ ;  /* 0x000000040b0b7c24 */ /* 0x000fe2000f8e02ff */
[----:B------:R-:W-:Y:S01]  /*1300*/  SEL R7, R7, R18, !P6 ;  /* 0x0000001207077207 */ /* 0x000fe20007000000 */
[----:B------:R-:W-:Y:S01]  /*1310*/  IMAD R92, R15, UR4, RZ ;  /* 0x000000040f5c7c24 */ /* 0x000fe2000f8e02ff */
[----:B------:R-:W-:Y:S01]  /*1320*/  SHF.R.S32.HI R23, RZ, 0x1f, R4 ;  /* 0x0000001fff177819 */ /* 0x000fe20000011404 */
[----:B------:R-:W-:Y:S01]  /*1330*/  IMAD R16, R16, UR4, RZ ;  /* 0x0000000410107c24 */ /* 0x000fe2000f8e02ff */
[----:B------:R-:W-:Y:S01]  /*1340*/  IADD3 R95, P6, R4, UR8, RZ ;  /* 0x00000008045f7c10 */ /* 0x000fe2000ffde0ff */
[----:B------:R-:W-:Y:S01]  /*1350*/  IMAD R7, R7, UR4, RZ ;  /* 0x0000000407077c24 */ /* 0x000fe2000f8e02ff */
[----:B------:R-:W-:Y:S01]  /*1360*/  SHF.R.S32.HI R4, RZ, 0x1f, R17 ;  /* 0x0000001fff047819 */ /* 0x000fe20000011411 */
[----:B------:R-:W-:Y:S01]  /*1370*/  UIADD3 UR4, UR12, 0x2000, URZ ;  /* 0x000020000c047890 */ /* 0x000fe2000fffe03f */
[----:B------:R-:W-:-:S02]  /*1380*/  IADD3 R90, P1, R17, UR8, RZ ;  /* 0x00000008115a7c10 */ /* 0x000fc4000ff3e0ff */
[----:B------:R-:W-:Y:S02]  /*1390*/  CS2R R28, SRZ ;  /* 0x00000000001c7805 */ /* 0x000fe4000001ff00 */
[----:B------:R-:W-:Y:S01]  /*13a0*/  SHF.R.S32.HI R89, RZ, 0x1f, R6 ;  /* 0x0000001fff597819 */ /* 0x000fe20000011406 */
[----:B------:R-:W-:Y:S01]  /*13b0*/  USHF.R.U32.HI UR4, URZ, 0x4, UR4 ;  /* 0x000000043f047899 */ /* 0x000fe20008011604 */
[----:B------:R-:W-:Y:S02]  /*13c0*/  IADD3.X R17, R4, UR9, RZ, P1, !PT ;  /* 0x0000000904117c10 */ /* 0x000fe40008ffe4ff */
[----:B------:R-:W-:Y:S02]  /*13d0*/  CS2R R30, SRZ ;  /* 0x00000000001e7805 */ /* 0x000fe4000001ff00 */
[----:B------:R-:W-:Y:S01]  /*13e0*/  SHF.R.S32.HI R4, RZ, 0x7, R13 ;  /* 0x00000007ff047819 */ /* 0x000fe2000001140d */
[----:B------:R-:W-:Y:S01]  /*13f0*/  IMAD R151, R100, 0x1e, RZ ;  /* 0x0000001e64977824 */ /* 0x000fe200078e02ff */
[----:B------:R-:W-:Y:S01]  /*1400*/  IADD3 R15, P0, R6, UR8, RZ ;  /* 0x00000008060f7c10 */ /* 0x000fe2000ff1e0ff */
[----:B------:R-:W-:Y:S01]  /*1410*/  IMAD R149, R100, 0x1d, RZ ;  /* 0x0000001d64957824 */ /* 0x000fe200078e02ff */
[----:B------:R-:W-:Y:S01]  /*1420*/  SGXT R4, R4, 0x1 ;  /* 0x000000010404781a */ /* 0x000fe20000000200 */
[C---:B------:R-:W-:Y:S01]  /*1430*/  IMAD R147, R100.reuse, 0x1c, RZ ;  /* 0x0000001c64937824 */ /* 0x040fe200078e02ff */
[----:B------:R-:W-:Y:S01]  /*1440*/  SHF.R.S32.HI R19, RZ, 0x1f, R92 ;  /* 0x0000001fff137819 */ /* 0x000fe2000001145c */
[C---:B------:R-:W-:Y:S01]  /*1450*/  IMAD R145, R100.reuse, 0x1b, RZ ;  /* 0x0000001b64917824 */ /* 0x040fe200078e02ff */
[----:B------:R-:W-:Y:S01]  /*1460*/  SHF.R.S32.HI R18, RZ, 0x1f, R16 ;  /* 0x0000001fff127819 */ /* 0x000fe20000011410 */
[----:B------:R-:W-:Y:S01]  /*1470*/  IMAD R143, R100, 0x1a, RZ ;  /* 0x0000001a648f7824 */ /* 0x000fe200078e02ff */
[----:B------:R-:W-:Y:S01]  /*1480*/  IADD3 R91, P2, R16, UR8, RZ ;  /* 0x00000008105b7c10 */ /* 0x000fe2000ff5e0ff */
[C---:B------:R-:W-:Y:S01]  /*1490*/  IMAD R141, R100.reuse, 0x19, RZ ;  /* 0x00000019648d7824 */ /* 0x040fe200078e02ff */
[----:B------:R-:W-:Y:S01]  /*14a0*/  IADD3.X R89, R89, UR9, RZ, P0, !PT ;  /* 0x0000000959597c10 */ /* 0x000fe200087fe4ff */
[C---:B------:R-:W-:Y:S01]  /*14b0*/  IMAD R139, R100.reuse, 0x18, RZ ;  /* 0x00000018648b7824 */ /* 0x040fe200078e02ff */
[----:B------:R-:W-:Y:S01]  /*14c0*/  SHF.R.S32.HI R22, RZ, 0x1f, R10 ;  /* 0x0000001fff167819 */ /* 0x000fe2000001140a */
[----:B------:R-:W-:Y:S01]  /*14d0*/  IMAD R137, R100, 0x17, RZ ;  /* 0x0000001764897824 */ /* 0x000fe200078e02ff */
[----:B------:R-:W-:Y:S01]  /*14e0*/  IADD3 R94, P5, R10, UR8, RZ ;  /* 0x000000080a5e7c10 */ /* 0x000fe2000ffbe0ff */
[C---:B------:R-:W-:Y:S01]  /*14f0*/  IMAD R135, R100.reuse, 0x16, RZ ;  /* 0x0000001664877824 */ /* 0x040fe200078e02ff */
[----:B------:R-:W-:Y:S01]  /*1500*/  SHF.R.S32.HI R21, RZ, 0x1f, R11 ;  /* 0x0000001fff157819 */ /* 0x000fe2000001140b */
[C---:B------:R-:W-:Y:S01]  /*1510*/  IMAD R133, R100.reuse, 0x15, RZ ;  /* 0x0000001564857824 */ /* 0x040fe200078e02ff */
[----:B------:R-:W-:Y:S01]  /*1520*/  IADD3 R93, P4, R11, UR8, RZ ;  /* 0x000000080b5d7c10 */ /* 0x000fe2000ff9e0ff */
[----:B------:R-:W-:Y:S01]  /*1530*/  IMAD R131, R100, 0x14, RZ ;  /* 0x0000001464837824 */ /* 0x000fe200078e02ff */
[----:B------:R-:W-:Y:S01]  /*1540*/  IADD3 R92, P3, R92, UR8, RZ ;  /* 0x000000085c5c7c10 */ /* 0x000fe2000ff7e0ff */
[C---:B------:R-:W-:Y:S01]  /*1550*/  IMAD R129, R100.reuse, 0x13, RZ ;  /* 0x0000001364817824 */ /* 0x040fe200078e02ff */
[----:B------:R-:W-:Y:S01]  /*1560*/  SHF.R.S32.HI R16, RZ, 0x1f, R7 ;  /* 0x0000001fff107819 */ /* 0x000fe20000011407 */
[C---:B------:R-:W-:Y:S01]  /*1570*/  IMAD R127, R100.reuse, 0x12, RZ ;  /* 0x00000012647f7824 */ /* 0x040fe200078e02ff */
[----:B------:R-:W-:Y:S01]  /*1580*/  IADD3 R88, P0, R7, UR8, RZ ;  /* 0x0000000807587c10 */ /* 0x000fe2000ff1e0ff */
[----:B------:R-:W-:Y:S01]  /*1590*/  IMAD R125, R100, 0x11, RZ ;  /* 0x00000011647d7824 */ /* 0x000fe200078e02ff */
[----:B------:R-:W-:Y:S01]  /*15a0*/  LOP3.LUT R4, R4, 0x90, RZ, 0xc0, !PT ;  /* 0x0000009004047812 */ /* 0x000fe200078ec0ff */
[C---:B------:R-:W-:Y:S01]  /*15b0*/  IMAD.SHL.U32 R123, R100.reuse, 0x10, RZ ;  /* 0x00000010647b7824 */ /* 0x040fe200078e00ff */
[----:B------:R-:W-:Y:S01]  /*15c0*/  IADD3.X R23, R23, UR9, RZ, P6, !PT ;  /* 0x0000000917177c10 */ /* 0x000fe2000b7fe4ff */
[----:B------:R-:W-:Y:S01]  /*15d0*/  IMAD R121, R100, 0xf, RZ ;  /* 0x0000000f64797824 */ /* 0x000fe200078e02ff */
[----:B------:R-:W-:Y:S01]  /*15e0*/  IADD3 R20, P6, R102, UR6, RZ ;  /* 0x0000000666147c10 */ /* 0x000fe2000ffde0ff */
[----:B------:R-:W-:Y:S01]  /*15f0*/  ULDC UR6, c[0x0][0x230] ;  /* 0x00008c0000067ab9 */ /* 0x000fe20000000800 */
[----:B------:R-:W-:Y:S01]  /*1600*/  IADD3.X R22, R22, UR9, RZ, P5, !PT ;  /* 0x0000000916167c10 */ /* 0x000fe2000affe4ff */
[C---:B------:R-:W-:Y:S01]  /*1610*/  IMAD R119, R100.reuse, 0xe, RZ ;  /* 0x0000000e64777824 */ /* 0x040fe200078e02ff */
[----:B------:R-:W-:Y:S01]  /*1620*/  IADD3.X R21, R21, UR9, RZ, P4, !PT ;  /* 0x0000000915157c10 */ /* 0x000fe2000a7fe4ff */
[C---:B------:R-:W-:Y:S01]  /*1630*/  IMAD R117, R100.reuse, 0xd, RZ ;  /* 0x0000000d64757824 */ /* 0x040fe200078e02ff */
[----:B------:R-:W-:Y:S01]  /*1640*/  IADD3.X R19, R19, UR9, RZ, P3, !PT ;  /* 0x0000000913137c10 */ /* 0x000fe20009ffe4ff */
[----:B------:R-:W-:Y:S01]  /*1650*/  IMAD R115, R100, 0xc, RZ ;  /* 0x0000000c64737824 */ /* 0x000fe200078e02ff */
[----:B------:R-:W-:Y:S01]  /*1660*/  IADD3.X R18, R18, UR9, RZ, P2, !PT ;  /* 0x0000000912127c10 */ /* 0x000fe200097fe4ff */
[----:B------:R-:W-:Y:S01]  /*1670*/  IMAD R113, R100, 0xb, RZ ;  /* 0x0000000b64717824 */ /* 0x000fe200078e02ff */
[----:B------:R-:W-:Y:S01]  /*1680*/  IADD3.X R16, R16, UR9, RZ, P0, !PT ;  /* 0x0000000910107c10 */ /* 0x000fe200087fe4ff */
[C---:B------:R-:W-:Y:S01]  /*1690*/  IMAD R111, R100.reuse, 0xa, RZ ;  /* 0x0000000a646f7824 */ /* 0x040fe200078e02ff */
[----:B------:R-:W-:Y:S01]  /*16a0*/  SHF.R.S32.HI R104, RZ, 0x1f, R98 ;  /* 0x0000001fff687819 */ /* 0x000fe20000011462 */
[----:B------:R-:W-:Y:S01]  /*16b0*/  IMAD R109, R100, 0x9, RZ ;  /* 0x00000009646d7824 */ /* 0x000fe200078e02ff */
[----:B------:R-:W-:Y:S01]  /*16c0*/  LOP3.LUT R110, R4, 0x7f, R13, 0x78, !PT ;  /* 0x0000007f046e7812 */ /* 0x000fe200078e780d */
[----:B------:R-:W-:Y:S01]  /*16d0*/  IMAD.SHL.U32 R107, R100, 0x8, RZ ;  /* 0x00000008646b7824 */ /* 0x000fe200078e00ff */
[----:B------:R-:W-:Y:S01]  /*16e0*/  LOP3.LUT R108, R14, 0x10, RZ, 0x3c, !PT ;  /* 0x000000100e6c7812 */ /* 0x000fe200078e3cff */
[----:B------:R-:W-:Y:S01]  /*16f0*/  IMAD R105, R100, 0x7, RZ ;  /* 0x0000000764697824 */ /* 0x000fe200078e02ff */
[----:B------:R-:W-:Y:S01]  /*1700*/  LEA.HI.X.SX32 R102, R102, UR7, 0x1, P6 ;  /* 0x0000000766667c11 */ /* 0x000fe2000b0f0eff */
[C---:B------:R-:W-:Y:S01]  /*1710*/  IMAD R103, R100.reuse, 0x6, RZ ;  /* 0x0000000664677824 */ /* 0x040fe200078e02ff */
[----:B------:R-:W-:Y:S01]  /*1720*/  USHF.R.S32.HI UR17, URZ, 0x1f, UR16 ;  /* 0x0000001f3f117899 */ /* 0x000fe20008011410 */
[C---:B------:R-:W-:Y:S01]  /*1730*/  IMAD R101, R100.reuse, 0x5, RZ ;  /* 0x0000000564657824 */ /* 0x040fe200078e02ff */
[----:B------:R-:W-:Y:S01]  /*1740*/  UMOV UR7, 0xc0000010 ;  /* 0xc000001000077882 */ /* 0x000fe20000000000 */
[----:B------:R-:W-:-:S02]  /*1750*/  IMAD.SHL.U32 R99, R100, 0x4, RZ ;  /* 0x0000000464637824 */ /* 0x000fc400078e00ff */
[C---:B------:R-:W-:Y:S02]  /*1760*/  IMAD R97, R100.reuse, 0x3, RZ ;  /* 0x0000000364617824 */ /* 0x040fe400078e02ff */
[----:B------:R-:W-:Y:S02]  /*1770*/  IMAD.SHL.U32 R159, R100, 0x2, RZ ;  /* 0x00000002649f7824 */ /* 0x000fe400078e00ff */
[----:B------:R-:W-:Y:S01]  /*1780*/  IMAD.U32 R96, RZ, RZ, UR6 ;  /* 0x00000006ff607e24 */ /* 0x000fe2000f8e00ff */
[----:B------:R-:W-:-:S12]  /*1790*/  USGXT.U32 UR6, UR4, 0xe ;  /* 0x0000000e0406789a */ /* 0x000fd80008000000 */
.L_x_1:
[-C--:B------:R-:W-:Y:S02]  /*17a0*/  IADD3 R4, P3, R159, R20.reuse, RZ ;  /* 0x000000149f047210 */ /* 0x080fe40007f7e0ff */
[C---:B------:R-:W-:Y:S02]  /*17b0*/  ISETP.GT.AND P4, PT, R96.reuse, 0x2, PT ;  /* 0x000000026000780c */ /* 0x040fe40003f84270 */
[C---:B------:R-:W-:Y:S02]  /*17c0*/  ISETP.GT.AND P1, PT, R96.reuse, 0x3, PT ;  /* 0x000000036000780c */ /* 0x040fe40003f24270 */
[----:B------:R-:W-:Y:S02]  /*17d0*/  ISETP.GT.AND P0, PT, R96, 0x4, PT ;  /* 0x000000046000780c */ /* 0x000fe40003f04270 */
[----:B------:R-:W-:Y:S02]  /*17e0*/  IADD3 R6, P2, R97, R20, RZ ;  /* 0x0000001461067210 */ /* 0x000fe40007f5e0ff */
[----:B------:R-:W-:-:S02]  /*17f0*/  LEA.HI.X.SX32 R5, R159, R102, 0x1, P3 ;  /* 0x000000669f057211 */ /* 0x000fc400018f0eff */
[----:B------:R-:W-:Y:S02]  /*1800*/  LEA.HI.X.SX32 R7, R97, R102, 0x1, P2 ;  /* 0x0000006661077211 */ /* 0x000fe400010f0eff */
[-C--:B------:R-:W-:Y:S02]  /*1810*/  IADD3 R8, P3, R99, R20.reuse, RZ ;  /* 0x0000001463087210 */ /* 0x080fe40007f7e0ff */
[----:B------:R-:W-:Y:S02]  /*1820*/  IADD3 R10, P2, R101, R20, RZ ;  /* 0x00000014650a7210 */ /* 0x000fe40007f5e0ff */
[----:B------:R-:W-:Y:S02]  /*1830*/  PRMT R112, RZ, 0x7610, R112 ;  /* 0x00007610ff707816 */ /* 0x000fe40000000070 */
[----:B------:R-:W-:Y:S02]  /*1840*/  PRMT R114, RZ, 0x7610, R114 ;  /* 0x00007610ff727816 */ /* 0x000fe40000000072 */
[----:B------:R-:W-:-:S02]  /*1850*/  PRMT R116, RZ, 0x7610, R116 ;  /* 0x00007610ff747816 */ /* 0x000fc40000000074 */
[-C--:B------:R-:W-:Y:S01]  /*1860*/  LEA.HI.X.SX32 R9, R99, R102.reuse, 0x1, P3 ;  /* 0x0000006663097211 */ /* 0x080fe200018f0eff */
[----:B------:R0:W2:Y:S01]  /*1870*/  @P4 LDG.E.U8 R112, desc[UR14][R4.64] ;  /* 0x0000000e04704981 */ /* 0x0000a2000c1e1100 */
[C---:B------:R-:W-:Y:S02]  /*1880*/  ISETP.GT.AND P5, PT, R96.reuse, 0x5, PT ;  /* 0x000000056000780c */ /* 0x040fe40003fa4270 */
[----:B------:R-:W-:Y:S01]  /*1890*/  LEA.HI.X.SX32 R11, R101, R102, 0x1, P2 ;  /* 0x00000066650b7211 */ /* 0x000fe200010f0eff */
[----:B------:R1:W3:Y:S01]  /*18a0*/  @P1 LDG.E.U8 R114, desc[UR14][R6.64] ;  /* 0x0000000e06721981 */ /* 0x0002e2000c1e1100 */
[C---:B------:R-:W-:Y:S02]  /*18b0*/  ISETP.GT.AND P2, PT, R96.reuse, 0x6, PT ;  /* 0x000000066000780c */ /* 0x040fe40003f44270 */
[----:B------:R-:W-:Y:S01]  /*18c0*/  ISETP.GT.AND P3, PT, R96, 0x7, PT ;  /* 0x000000076000780c */ /* 0x000fe20003f64270 */
[----:B------:R4:W5:Y:S01]  /*18d0*/  @P0 LDG.E.U8 R116, desc[UR14][R8.64] ;  /* 0x0000000e08740981 */ /* 0x000962000c1e1100 */
[----:B------:R-:W-:-:S02]  /*18e0*/  IADD3 R160, P0, R105, R20, RZ ;  /* 0x0000001469a07210 */ /* 0x000fc40007f1e0ff */
[C---:B0-----:R-:W-:Y:S02]  /*18f0*/  IADD3 R4, P1, R103.reuse, R20, RZ ;  /* 0x0000001467047210 */ /* 0x041fe40007f3e0ff */
[----:B------:R-:W-:Y:S02]  /*1900*/  PRMT R118, RZ, 0x7610, R118 ;  /* 0x00007610ff767816 */ /* 0x000fe40000000076 */
[----:B------:R-:W-:Y:S02]  /*1910*/  PRMT R120, RZ, 0x7610, R120 ;  /* 0x00007610ff787816 */ /* 0x000fe40000000078 */
[----:B------:R-:W-:Y:S02]  /*1920*/  PRMT R122, RZ, 0x7610, R122 ;  /* 0x00007610ff7a7816 */ /* 0x000fe4000000007a */
[-C--:B------:R-:W-:Y:S01]  /*1930*/  LEA.HI.X.SX32 R5, R103, R102.reuse, 0x1, P1 ;  /* 0x0000006667057211 */ /* 0x080fe200008f0eff */
[----:B------:R-:W2:Y:S01]  /*1940*/  @P5 LDG.E.U8 R118, desc[UR14][R10.64] ;  /* 0x0000000e0a765981 */ /* 0x000ea2000c1e1100 */
[----:B------:R-:W-:-:S03]  /*1950*/  LEA.HI.X.SX32 R161, R105, R102, 0x1, P0 ;  /* 0x0000006669a17211 */ /* 0x000fc600000f0eff */
[----:B------:R0:W3:Y:S04]  /*1960*/  @P2 LDG.E.U8 R120, desc[UR14][R4.64] ;  /* 0x0000000e04782981 */ /* 0x0000e8000c1e1100 */
[----:B------:R-:W3:Y:S01]  /*1970*/  @P3 LDG.E.U8 R122, desc[UR14][R160.64] ;  /* 0x0000000ea07a3981 */ /* 0x000ee2000c1e1100 */
[C---:B------:R-:W-:Y:S02]  /*1980*/  ISETP.GT.AND P2, PT, R96.reuse, 0x8, PT ;  /* 0x000000086000780c */ /* 0x040fe40003f44270 */
[----:B------:R-:W-:Y:S02]  /*1990*/  ISETP.GT.AND P3, PT, R96, 0x9, PT ;  /* 0x000000096000780c */ /* 0x000fe40003f64270 */
[-C--:B-1----:R-:W-:Y:S02]  /*19a0*/  IADD3 R6, P1, R107, R20.reuse, RZ ;  /* 0x000000146b067210 */ /* 0x082fe40007f3e0ff */
[----:B----4-:R-:W-:-:S02]  /*19b0*/  IADD3 R8, P0, R109, R20, RZ ;  /* 0x000000146d087210 */ /* 0x010fc40007f1e0ff */
[----:B------:R-:W-:Y:S02]  /*19c0*/  PRMT R124, RZ, 0x7610, R124 ;  /* 0x00007610ff7c7816 */ /* 0x000fe4000000007c */
[-C--:B------:R-:W-:Y:S02]  /*19d0*/  LEA.HI.X.SX32 R7, R107, R102.reuse, 0x1, P1 ;  /* 0x000000666b077211 */ /* 0x080fe400008f0eff */
[----:B------:R-:W-:Y:S02]  /*19e0*/  PRMT R126, RZ, 0x7610, R126 ;  /* 0x00007610ff7e7816 */ /* 0x000fe4000000007e */
[----:B------:R-:W-:Y:S01]  /*19f0*/  LEA.HI.X.SX32 R9, R109, R102, 0x1, P0 ;  /* 0x000000666d097211 */ /* 0x000fe200000f0eff */
[----:B------:R1:W4:Y:S01]  /*1a00*/  @P2 LDG.E.U8 R124, desc[UR14][R6.64] ;  /* 0x0000000e067c2981 */ /* 0x000322000c1e1100 */
[----:B------:R-:W-:-:S03]  /*1a10*/  ISETP.GT.AND P2, PT, R96, 0xa, PT ;  /* 0x0000000a6000780c */ /* 0x000fc60003f44270 */
[----:B------:R1:W4:Y:S01]  /*1a20*/  @P3 LDG.E.U8 R126, desc[UR14][R8.64] ;  /* 0x0000000e087e3981 */ /* 0x000322000c1e1100 */
[----:B------:R-:W-:Y:S02]  /*1a30*/  ISETP.GT.AND P3, PT, R96, 0xb, PT ;  /* 0x0000000b6000780c */ /* 0x000fe40003f64270 */
[-C--:B0-----:R-:W-:Y:S02]  /*1a40*/  IADD3 R4, P1, R111, R20.reuse, RZ ;  /* 0x000000146f047210 */ /* 0x081fe40007f3e0ff */
[----:B------:R-:W-:Y:S02]  /*1a50*/  IADD3 R10, P0, R113, R20, RZ ;  /* 0x00000014710a7210 */ /* 0x000fe40007f1e0ff */
[----:B------:R-:W-:Y:S02]  /*1a60*/  PRMT R128, RZ, 0x7610, R128 ;  /* 0x00007610ff807816 */ /* 0x000fe40000000080 */
[----:B------:R-:W-:Y:S02]  /*1a70*/  LEA.HI.X.SX32 R5, R111, R102, 0x1, P1 ;  /* 0x000000666f057211 */ /* 0x000fe400008f0eff */
[----:B------:R-:W-:-:S02]  /*1a80*/  PRMT R130, RZ, 0x7610, R130 ;  /* 0x00007610ff827816 */ /* 0x000fc40000000082 */
[----:B------:R-:W-:Y:S01]  /*1a90*/  LEA.HI.X.SX32 R11, R113, R102, 0x1, P0 ;  /* 0x00000066710b7211 */ /* 0x000fe200000f0eff */
[----:B------:R0:W4:Y:S01]  /*1aa0*/  @P2 LDG.E.U8 R128, desc[UR14][R4.64] ;  /* 0x0000000e04802981 */ /* 0x000122000c1e1100 */
[----:B------:R-:W-:-:S03]  /*1ab0*/  ISETP.GT.AND P2, PT, R96, 0xc, PT ;  /* 0x0000000c6000780c */ /* 0x000fc60003f44270 */
[----:B------:R0:W4:Y:S01]  /*1ac0*/  @P3 LDG.E.U8 R130, desc[UR14][R10.64] ;  /* 0x0000000e0a823981 */ /* 0x000122000c1e1100 */
[----:B------:R-:W-:Y:S02]  /*1ad0*/  ISETP.GT.AND P3, PT, R96, 0xd, PT ;  /* 0x0000000d6000780c */ /* 0x000fe40003f64270 */
[-C--:B-1----:R-:W-:Y:S02]  /*1ae0*/  IADD3 R6, P1, R115, R20.reuse, RZ ;  /* 0x0000001473067210 */ /* 0x082fe40007f3e0ff */
        /* <DEDUP_REMOVED lines=15> */
[----:B------:R-:W4:Y:S01]  /*1be0*/  @P2 LDG.E.U8 R136, desc[UR14][R4.64] ;  /* 0x0000000e04882981 */ /* 0x000f22000c1e1100 */
[C---:B------:R-:W-:Y:S02]  /*1bf0*/  ISETP.GT.AND P2, PT, R96.reuse, 0x10, PT ;  /* 0x000000106000780c */ /* 0x040fe40003f44270 */
[-C--:B-1----:R-:W-:Y:S01]  /*1c00*/  IADD3 R6, P1, R123, R20.reuse, RZ ;  /* 0x000000147b067210 */ /* 0x082fe20007f3e0ff */
[----:B------:R0:W4:Y:S01]  /*1c10*/  @P3 LDG.E.U8 R138, desc[UR14][R10.64] ;  /* 0x0000000e0a8a3981 */ /* 0x000122000c1e1100 */
[----:B------:R-:W-:Y:S02]  /*1c20*/  ISETP.GT.AND P3, PT, R96, 0x11, PT ;  /* 0x000000116000780c */ /* 0x000fe40003f64270 */
[----:B------:R-:W-:Y:S02]  /*1c30*/  IADD3 R8, P0, R125, R20, RZ ;  /* 0x000000147d087210 */ /* 0x000fe40007f1e0ff */
[----:B------:R-:W-:-:S02]  /*1c40*/  LEA.HI.X.SX32 R7, R123, R102, 0x1, P1 ;  /* 0x000000667b077211 */ /* 0x000fc400008f0eff */
[----:B------:R-:W-:Y:S02]  /*1c50*/  PRMT R140, RZ, 0x7610, R140 ;  /* 0x00007610ff8c7816 */ /* 0x000fe4000000008c */
[----:B0-----:R-:W-:Y:S02]  /*1c60*/  IADD3 R10, P1, R127, R20, RZ ;  /* 0x000000147f0a7210 */ /* 0x001fe40007f3e0ff */
[----:B------:R-:W-:Y:S02]  /*1c70*/  LEA.HI.X.SX32 R9, R125, R102, 0x1, P0 ;  /* 0x000000667d097211 */ /* 0x000fe400000f0eff */
[----:B------:R-:W4:Y:S01]  /*1c80*/  @P2 LDG.E.U8 R140, desc[UR14][R6.64] ;  /* 0x0000000e068c2981 */ /* 0x000f22000c1e1100 */
[----:B------:R-:W-:Y:S02]  /*1c90*/  IADD3 R160, P0, R129, R20, RZ ;  /* 0x0000001481a07210 */ /* 0x000fe40007f1e0ff */
[----:B------:R-:W-:Y:S02]  /*1ca0*/  LEA.HI.X.SX32 R11, R127, R102, 0x1, P1 ;  /* 0x000000667f0b7211 */ /* 0x000fe400008f0eff */
[----:B------:R-:W-:-:S02]  /*1cb0*/  PRMT R142, RZ, 0x7610, R142 ;  /* 0x00007610ff8e7816 */ /* 0x000fc4000000008e */
[C---:B------:R-:W-:Y:S02]  /*1cc0*/  ISETP.GT.AND P1, PT, R96.reuse, 0x1, PT ;  /* 0x000000016000780c */ /* 0x040fe40003f24270 */
[----:B------:R-:W-:Y:S02]  /*1cd0*/  LEA.HI.X.SX32 R161, R129, R102, 0x1, P0 ;  /* 0x0000006681a17211 */ /* 0x000fe400000f0eff */
[----:B------:R-:W-:Y:S01]  /*1ce0*/  ISETP.GT.AND P2, PT, R96, 0x12, PT ;  /* 0x000000126000780c */ /* 0x000fe20003f44270 */
[----:B------:R0:W4:Y:S01]  /*1cf0*/  @P3 LDG.E.U8 R142, desc[UR14][R8.64] ;  /* 0x0000000e088e3981 */ /* 0x000122000c1e1100 */
[----:B------:R-:W-:-:S04]  /*1d00*/  IADD3 R4, P0, R20, UR18, RZ ;  /* 0x0000001214047c10 */ /* 0x000fc8000ff1e0ff */
[----:B------:R-:W-:Y:S02]  /*1d10*/  LEA.HI.X.SX32 R5, R100, R102, 0x1, P0 ;  /* 0x0000006664057211 */ /* 0x000fe400000f0eff */
[----:B0-----:R-:W-:Y:S02]  /*1d20*/  PRMT R8, RZ, 0x7610, R8 ;  /* 0x00007610ff087816 */ /* 0x001fe40000000008 */
[----:B------:R-:W-:Y:S02]  /*1d30*/  PRMT R144, RZ, 0x7610, R144 ;  /* 0x00007610ff907816 */ /* 0x000fe40000000090 */
[C---:B------:R-:W-:Y:S02]  /*1d40*/  ISETP.GT.AND P3, PT, R96.reuse, 0x13, PT ;  /* 0x000000136000780c */ /* 0x040fe40003f64270 */
[----:B------:R-:W-:Y:S01]  /*1d50*/  IADD3 R6, P0, R131, R20, RZ ;  /* 0x0000001483067210 */ /* 0x000fe20007f1e0ff */
[----:B------:R-:W4:Y:S01]  /*1d60*/  @P1 LDG.E.U8 R8, desc[UR14][R4.64] ;  /* 0x0000000e04081981 */ /* 0x000f22000c1e1100 */
[----:B------:R-:W-:-:S02]  /*1d70*/  ISETP.GT.AND P1, PT, R96, 0x15, PT ;  /* 0x000000156000780c */ /* 0x000fc40003f24270 */
[----:B------:R-:W-:Y:S01]  /*1d80*/  LEA.HI.X.SX32 R7, R131, R102, 0x1, P0 ;  /* 0x0000006683077211 */ /* 0x000fe200000f0eff */
[----:B------:R0:W4:Y:S01]  /*1d90*/  @P2 LDG.E.U8 R144, desc[UR14][R10.64] ;  /* 0x0000000e0a902981 */ /* 0x000122000c1e1100 */
[----:B------:R-:W-:Y:S02]  /*1da0*/  PRMT R146, RZ, 0x7610, R146 ;  /* 0x00007610ff927816 */ /* 0x000fe40000000092 */
[----:B------:R-:W-:-:S04]  /*1db0*/  PRMT R150, RZ, 0x7610, R150 ;  /* 0x00007610ff967816 */ /* 0x000fc80000000096 */
[----:B------:R1:W4:Y:S01]  /*1dc0*/  @P3 LDG.E.U8 R146, desc[UR14][R160.64] ;  /* 0x0000000ea0923981 */ /* 0x000322000c1e1100 */
[----:B0-----:R-:W-:-:S04]  /*1dd0*/  IADD3 R10, P0, R133, R20, RZ ;  /* 0x00000014850a7210 */ /* 0x001fc80007f1e0ff */
[----:B------:R-:W-:Y:S02]  /*1de0*/  LEA.HI.X.SX32 R11, R133, R102, 0x1, P0 ;  /* 0x00000066850b7211 */ /* 0x000fe400000f0eff */
[----:B-1----:R-:W-:-:S03]  /*1df0*/  IADD3 R160, P0, R135, R20, RZ ;  /* 0x0000001487a07210 */ /* 0x002fc60007f1e0ff */
[----:B------:R-:W4:Y:S01]  /*1e00*/  @P1 LDG.E.U8 R150, desc[UR14][R10.64] ;  /* 0x0000000e0a961981 */ /* 0x000f22000c1e1100 */
[C---:B------:R-:W-:Y:S02]  /*1e10*/  ISETP.GT.AND P1, PT, R96.reuse, 0x17, PT ;  /* 0x000000176000780c */ /* 0x040fe40003f24270 */
[----:B------:R-:W-:Y:S02]  /*1e20*/  LEA.HI.X.SX32 R161, R135, R102, 0x1, P0 ;  /* 0x0000006687a17211 */ /* 0x000fe400000f0eff */
[----:B------:R-:W-:Y:S02]  /*1e30*/  ISETP.GT.AND P2, PT, R96, 0x14, PT ;  /* 0x000000146000780c */ /* 0x000fe40003f44270 */
[C---:B------:R-:W-:Y:S02]  /*1e40*/  IADD3 R4, P0, R137.reuse, R20, RZ ;  /* 0x0000001489047210 */ /* 0x040fe40007f1e0ff */
[----:B------:R-:W-:Y:S02]  /*1e50*/  PRMT R154, RZ, 0x7610, R154 ;  /* 0x00007610ff9a7816 */ /* 0x000fe4000000009a */
[----:B------:R-:W-:-:S02]  /*1e60*/  LEA.HI.X.SX32 R5, R137, R102, 0x1, P0 ;  /* 0x0000006689057211 */ /* 0x000fc400000f0eff */
[----:B------:R-:W-:-:S03]  /*1e70*/  PRMT R148, RZ, 0x7610, R148 ;  /* 0x00007610ff947816 */ /* 0x000fc60000000094 */
[----:B------:R-:W4:Y:S01]  /*1e80*/  @P1 LDG.E.U8 R154, desc[UR14][R4.64] ;  /* 0x0000000e049a1981 */ /* 0x000f22000c1e1100 */
[----:B------:R-:W-:-:S03]  /*1e90*/  ISETP.GT.AND P1, PT, R96, 0x18, PT ;  /* 0x000000186000780c */ /* 0x000fc60003f24270 */
[----:B------:R0:W4:Y:S01]  /*1ea0*/  @P2 LDG.E.U8 R148, desc[UR14][R6.64] ;  /* 0x0000000e06942981 */ /* 0x000122000c1e1100 */
[----:B------:R-:W-:Y:S02]  /*1eb0*/  PRMT R156, RZ, 0x7610, R156 ;  /* 0x00007610ff9c7816 */ /* 0x000fe4000000009c */
[----:B0-----:R-:W-:-:S04]  /*1ec0*/  IADD3 R6, P0, R139, R20, RZ ;  /* 0x000000148b067210 */ /* 0x001fc80007f1e0ff */
[----:B------:R-:W-:-:S05]  /*1ed0*/  LEA.HI.X.SX32 R7, R139, R102, 0x1, P0 ;  /* 0x000000668b077211 */ /* 0x000fca00000f0eff */
[----:B------:R0:W4:Y:S01]  /*1ee0*/  @P1 LDG.E.U8 R156, desc[UR14][R6.64] ;  /* 0x0000000e069c1981 */ /* 0x000122000c1e1100 */
[----:B------:R-:W-:Y:S02]  /*1ef0*/  ISETP.GT.AND P1, PT, R96, 0x19, PT ;  /* 0x000000196000780c */ /* 0x000fe40003f24270 */
[C---:B------:R-:W-:Y:S02]  /*1f00*/  IADD3 R10, P0, R141.reuse, R20, RZ ;  /* 0x000000148d0a7210 */ /* 0x040fe40007f1e0ff */
[----:B------:R-:W-:Y:S02]  /*1f10*/  PRMT R158, RZ, 0x7610, R158 ;  /* 0x00007610ff9e7816 */ /* 0x000fe4000000009e */
[----:B------:R-:W-:Y:S02]  /*1f20*/  LEA.HI.X.SX32 R11, R141, R102, 0x1, P0 ;  /* 0x000000668d0b7211 */ /* 0x000fe400000f0eff */
[----:B------:R-:W-:-:S05]  /*1f30*/  IADD3 R4, P0, R143, R20, RZ ;  /* 0x000000148f047210 */ /* 0x000fca0007f1e0ff */
[----:B------:R1:W4:Y:S01]  /*1f40*/  @P1 LDG.E.U8 R158, desc[UR14][R10.64] ;  /* 0x0000000e0a9e1981 */ /* 0x000322000c1e1100 */
[----:B------:R-:W-:Y:S02]  /*1f50*/  ISETP.GT.AND P1, PT, R96, 0x1a, PT ;  /* 0x0000001a6000780c */ /* 0x000fe40003f24270 */
[----:B------:R-:W-:Y:S02]  /*1f60*/  PRMT R162, RZ, 0x7610, R162 ;  /* 0x00007610ffa27816 */ /* 0x000fe400000000a2 */
[----:B------:R-:W-:Y:S02]  /*1f70*/  LEA.HI.X.SX32 R5, R143, R102, 0x1, P0 ;  /* 0x000000668f057211 */ /* 0x000fe400000f0eff */
[----:B0-----:R-:W-:-:S07]  /*1f80*/  IADD3 R6, P0, R145, R20, RZ ;  /* 0x0000001491067210 */ /* 0x001fce0007f1e0ff */
[----:B------:R-:W4:Y:S01]  /*1f90*/  @P1 LDG.E.U8 R162, desc[UR14][R4.64] ;  /* 0x0000000e04a21981 */ /* 0x000f22000c1e1100 */
[C---:B------:R-:W-:Y:S02]  /*1fa0*/  ISETP.GT.AND P1, PT, R96.reuse, 0x1b, PT ;  /* 0x0000001b6000780c */ /* 0x040fe40003f24270 */
[----:B------:R-:W-:Y:S02]  /*1fb0*/  PRMT R163, RZ, 0x7610, R163 ;  /* 0x00007610ffa37816 */ /* 0x000fe400000000a3 */
[----:B------:R-:W-:Y:S02]  /*1fc0*/  LEA.HI.X.SX32 R7, R145, R102, 0x1, P0 ;  /* 0x0000006691077211 */ /* 0x000fe400000f0eff */
[----:B------:R-:W-:Y:S02]  /*1fd0*/  ISETP.GT.AND P2, PT, R96, 0x16, PT ;  /* 0x000000166000780c */ /* 0x000fe40003f44270 */
[----:B-1----:R-:W-:-:S05]  /*1fe0*/  IADD3 R10, P0, R147, R20, RZ ;  /* 0x00000014930a7210 */ /* 0x002fca0007f1e0ff */
[----:B------:R-:W4:Y:S01]  /*1ff0*/  @P1 LDG.E.U8 R163, desc[UR14][R6.64] ;  /* 0x0000000e06a31981 */ /* 0x000f22000c1e1100 */
[----:B------:R-:W-:Y:S02]  /*2000*/  ISETP.GT.AND P1, PT, R96, 0x1c, PT ;  /* 0x0000001c6000780c */ /* 0x000fe40003f24270 */
[----:B------:R-:W-:Y:S02]  /*2010*/  PRMT R164, RZ, 0x7610, R164 ;  /* 0x00007610ffa47816 */ /* 0x000fe400000000a4 */
[----:B------:R-:W-:Y:S02]  /*2020*/  LEA.HI.X.SX32 R11, R147, R102, 0x1, P0 ;  /* 0x00000066930b7211 */ /* 0x000fe400000f0eff */
[----:B------:R-:W-:Y:S02]  /*2030*/  PRMT R152, RZ, 0x7610, R152 ;  /* 0x00007610ff987816 */ /* 0x000fe40000000098 */
[----:B------:R-:W-:-:S04]  /*2040*/  PRMT R165, RZ, 0x7610, R165 ;  /* 0x00007610ffa57816 */ /* 0x000fc800000000a5 */
[----:B------:R0:W4:Y:S04]  /*2050*/  @P2 LDG.E.U8 R152, desc[UR14][R160.64] ;  /* 0x0000000ea0982981 */ /* 0x000128000c1e1100 */
[----:B------:R1:W4:Y:S01]  /*2060*/  @P1 LDG.E.U8 R164, desc[UR14][R10.64] ;  /* 0x0000000e0aa41981 */ /* 0x000322000c1e1100 */
[----:B------:R-:W-:Y:S02]  /*2070*/  ISETP.GT.AND P1, PT, R96, 0x1d, PT ;  /* 0x0000001d6000780c */ /* 0x000fe40003f24270 */
[----:B0-----:R-:W-:-:S04]  /*2080*/  IADD3 R160, P0, R149, R20, RZ ;  /* 0x0000001495a07210 */ /* 0x001fc80007f1e0ff */
[----:B------:R-:W-:Y:S02]  /*2090*/  LEA.HI.X.SX32 R161, R149, R102, 0x1, P0 ;  /* 0x0000006695a17211 */ /* 0x000fe400000f0eff */
[----:B------:R-:W-:-:S05]  /*20a0*/  IADD3 R4, P0, R151, R20, RZ ;  /* 0x0000001497047210 */ /* 0x000fca0007f1e0ff */
[----:B------:R-:W4:Y:S01]  /*20b0*/  @P1 LDG.E.U8 R165, desc[UR14][R160.64] ;  /* 0x0000000ea0a51981 */ /* 0x000f22000c1e1100 */
[C---:B------:R-:W-:Y:S02]  /*20c0*/  ISETP.GT.AND P1, PT, R96.reuse, 0x1e, PT ;  /* 0x0000001e6000780c */ /* 0x040fe40003f24270 */
[----:B------:R-:W-:Y:S02]  /*20d0*/  LEA.HI.X.SX32 R5, R151, R102, 0x1, P0 ;  /* 0x0000006697057211 */ /* 0x000fe400000f0eff */
[C---:B------:R-:W-:Y:S02]  /*20e0*/  ISETP.GT.AND P0, PT, R96.reuse, RZ, PT ;  /* 0x000000ff6000720c */ /* 0x040fe40003f04270 */
[----:B------:R-:W-:Y:S02]  /*20f0*/  PRMT R166, RZ, 0x7610, R166 ;  /* 0x00007610ffa67816 */ /* 0x000fe400000000a6 */
[----:B------:R-:W-:-:S05]  /*2100*/  ISETP.GT.AND P2, PT, R96, 0x1f, PT ;  /* 0x0000001f6000780c */ /* 0x000fca0003f44270 */
[----:B------:R0:W4:Y:S01]  /*2110*/  @P1 LDG.E.U8 R166, desc[UR14][R4.64] ;  /* 0x0000000e04a61981 */ /* 0x000122000c1e1100 */
[C---:B------:R-:W-:Y:S02]  /*2120*/  IADD3 R6, P1, R153.reuse, R20, RZ ;  /* 0x0000001499067210 */ /* 0x040fe40007f3e0ff */
[----:B-1----:R-:W-:Y:S02]  /*2130*/  PRMT R10, RZ, 0x7610, R10 ;  /* 0x00007610ff0a7816 */ /* 0x002fe4000000000a */
[----:B------:R-:W-:Y:S02]  /*2140*/  PRMT R9, RZ, 0x7610, R9 ;  /* 0x00007610ff097816 */ /* 0x000fe40000000009 */
[----:B------:R-:W-:Y:S01]  /*2150*/  LEA.HI.X.SX32 R7, R153, R102, 0x1, P1 ;  /* 0x0000006699077211 */ /* 0x000fe200008f0eff */
[----:B0-----:R-:W-:Y:S02]  /*2160*/  @P0 IMAD.MOV.U32 R4, RZ, RZ, R20 ;  /* 0x000000ffff040224 */ /* 0x001fe400078e0014 */
[----:B------:R-:W-:-:S02]  /*2170*/  @P0 IMAD.MOV.U32 R5, RZ, RZ, R102 ;  /* 0x000000ffff050224 */ /* 0x000fc400078e0066 */
[----:B------:R0:W4:Y:S04]  /*2180*/  @P2 LDG.E.U8 R10, desc[UR14][R6.64] ;  /* 0x0000000e060a2981 */ /* 0x000128000c1e1100 */
[----:B------:R1:W4:Y:S01]  /*2190*/  @P0 LDG.E.U8 R9, desc[UR14][R4.64] ;  /* 0x0000000e04090981 */ /* 0x000322000c1e1100 */
[----:B------:R-:W-:Y:S02]  /*21a0*/  ISETP.GE.AND P0, PT, R157, R96, PT ;  /* 0x000000609d00720c */ /* 0x000fe40003f06270 */
[----:B0-----:R-:W-:Y:S02]  /*21b0*/  IADD3 R6, P1, R98, R95, RZ ;  /* 0x0000005f62067210 */ /* 0x001fe40007f3e0ff */
[----:B-----5:R-:W-:Y:S02]  /*21c0*/  LOP3.LUT R116, R116, 0xffff, RZ, 0xc0, !PT ;  /* 0x0000ffff74747812 */ /* 0x020fe400078ec0ff */
[----:B--2---:R-:W-:Y:S01]  /*21d0*/  LOP3.LUT R161, R118, 0xffff, RZ, 0xc0, !PT ;  /* 0x0000ffff76a17812 */ /* 0x004fe200078ec0ff */
[----:B------:R-:W-:Y:S01]  /*21e0*/  IMAD.X R7, R104, 0x1, R23, P1 ;  /* 0x0000000168077824 */ /* 0x000fe200008e0617 */
[----:B------:R-:W-:Y:S01]  /*21f0*/  PRMT R189, RZ, 0x7610, R189 ;  /* 0x00007610ffbd7816 */ /* 0x000fe200000000bd */
[----:B------:R-:W-:Y:S01]  /*2200*/  BAR.SYNC.DEFER_BLOCKING 0x0 ;  /* 0x0000000000007b1d */ /* 0x000fe20000010000 */
[----:B---3--:R-:W-:-:S02]  /*2210*/  LOP3.LUT R120, R120, 0xffff, RZ, 0xc0, !PT ;  /* 0x0000ffff78787812 */ /* 0x008fc400078ec0ff */
[----:B-1----:R-:W-:Y:S02]  /*2220*/  IADD3 R4, P1, R98, R94, RZ ;  /* 0x0000005e62047210 */ /* 0x002fe40007f3e0ff */
[----:B------:R-:W-:Y:S02]  /*2230*/  LOP3.LUT R5, R122, 0xffff, RZ, 0xc0, !PT ;  /* 0x0000ffff7a057812 */ /* 0x000fe400078ec0ff */
[----:B------:R-:W-:Y:S02]  /*2240*/  PRMT R116, R116, 0x3340, R161 ;  /* 0x0000334074747816 */ /* 0x000fe400000000a1 */
[----:B------:R-:W-:Y:S01]  /*2250*/  PRMT R161, R120, 0x3340, R5 ;  /* 0x0000334078a17816 */ /* 0x000fe20000000005 */
[----:B------:R-:W-:Y:S01]  /*2260*/  IMAD.X R5, R104, 0x1, R22, P1 ;  /* 0x0000000168057824 */ /* 0x000fe200008e0616 */
[----:B------:R-:W-:Y:S02]  /*2270*/  PRMT R187, RZ, 0x7610, R187 ;  /* 0x00007610ffbb7816 */ /* 0x000fe400000000bb */
[----:B------:R-:W-:Y:S01]  /*2280*/  PRMT R185, RZ, 0x7610, R185 ;  /* 0x00007610ffb97816 */ /* 0x000fe200000000b9 */
[----:B------:R0:W2:Y:S04]  /*2290*/  @!P0 LDG.E.U8 R189, desc[UR14][R6.64] ;  /* 0x0000000e06bd8981 */ /* 0x0000a8000c1e1100 */
[----:B------:R1:W3:Y:S01]  /*22a0*/  @!P0 LDG.E.U8 R187, desc[UR14][R4.64] ;  /* 0x0000000e04bb8981 */ /* 0x0002e2000c1e1100 */
[----:B0-----:R-:W-:-:S05]  /*22b0*/  IADD3 R6, P1, R98, R93, RZ ;  /* 0x0000005d62067210 */ /* 0x001fca0007f3e0ff */
[----:B------:R-:W-:Y:S01]  /*22c0*/  IMAD.X R7, R104, 0x1, R21, P1 ;  /* 0x0000000168077824 */ /* 0x000fe200008e0615 */
[----:B-1----:R-:W-:Y:S02]  /*22d0*/  IADD3 R4, P1, R98, R92, RZ ;  /* 0x0000005c62047210 */ /* 0x002fe40007f3e0ff */
[----:B------:R-:W-:Y:S02]  /*22e0*/  PRMT R183, RZ, 0x7610, R183 ;  /* 0x00007610ffb77816 */ /* 0x000fe400000000b7 */
[----:B------:R0:W5:Y:S01]  /*22f0*/  @!P0 LDG.E.U8 R185, desc[UR14][R6.64] ;  /* 0x0000000e06b98981 */ /* 0x000162000c1e1100 */
[----:B------:R-:W-:Y:S01]  /*2300*/  IMAD.X R5, R104, 0x1, R19, P1 ;  /* 0x0000000168057824 */ /* 0x000fe200008e0613 */
[----:B------:R-:W-:-:S04]  /*2310*/  PRMT R181, RZ, 0x7610, R181 ;  /* 0x00007610ffb57816 */ /* 0x000fc800000000b5 */
[----:B------:R1:W5:Y:S01]  /*2320*/  @!P0 LDG.E.U8 R183, desc[UR14][R4.64] ;  /* 0x0000000e04b78981 */ /* 0x000362000c1e1100 */
[----:B0-----:R-:W-:-:S05]  /*2330*/  IADD3 R6, P1, R98, R91, RZ ;  /* 0x0000005b62067210 */ /* 0x001fca0007f3e0ff */
[----:B------:R-:W-:Y:S01]  /*2340*/  IMAD.X R7, R104, 0x1, R18, P1 ;  /* 0x0000000168077824 */ /* 0x000fe200008e0612 */
[----:B-1----:R-:W-:Y:S02]  /*2350*/  IADD3 R4, P1, R98, R90, RZ ;  /* 0x0000005a62047210 */ /* 0x002fe40007f3e0ff */
[----:B------:R-:W-:Y:S02]  /*2360*/  PRMT R179, RZ, 0x7610, R179 ;  /* 0x00007610ffb37816 */ /* 0x000fe400000000b3 */
[----:B------:R0:W5:Y:S01]  /*2370*/  @!P0 LDG.E.U8 R181, desc[UR14][R6.64] ;  /* 0x0000000e06b58981 */ /* 0x000162000c1e1100 */
[----:B------:R-:W-:-:S05]  /*2380*/  IMAD.X R5, R104, 0x1, R17, P1 ;  /* 0x0000000168057824 */ /* 0x000fca00008e0611 */
[----:B------:R1:W5:Y:S01]  /*2390*/  @!P0 LDG.E.U8 R179, desc[UR14][R4.64] ;  /* 0x0000000e04b38981 */ /* 0x000362000c1e1100 */
[----:B0-----:R-:W-:-:S05]  /*23a0*/  IADD3 R6, P1, R98, R88, RZ ;  /* 0x0000005862067210 */ /* 0x001fca0007f3e0ff */
[----:B------:R-:W-:Y:S01]  /*23b0*/  IMAD.X R7, R104, 0x1, R16, P1 ;  /* 0x0000000168077824 */ /* 0x000fe200008e0610 */
[----:B-1----:R-:W-:Y:S02]  /*23c0*/  IADD3 R4, P1, R98, R15, RZ ;  /* 0x0000000f62047210 */ /* 0x002fe40007f3e0ff */
[----:B------:R-:W-:Y:S02]  /*23d0*/  PRMT R177, RZ, 0x7610, R177 ;  /* 0x00007610ffb17816 */ /* 0x000fe400000000b1 */
[----:B------:R-:W-:Y:S01]  /*23e0*/  PRMT R191, RZ, 0x7610, R191 ;  /* 0x00007610ffbf7816 */ /* 0x000fe200000000bf */
[----:B------:R-:W-:-:S03]  /*23f0*/  IMAD.X R5, R104, 0x1, R89, P1 ;  /* 0x0000000168057824 */ /* 0x000fc600008e0659 */
[----:B------:R0:W5:Y:S04]  /*2400*/  @!P0 LDG.E.U8 R177, desc[UR14][R6.64] ;  /* 0x0000000e06b18981 */ /* 0x000168000c1e1100 */
[----:B------:R1:W5:Y:S01]  /*2410*/  @!P0 LDG.E.U8 R191, desc[UR14][R4.64] ;  /* 0x0000000e04bf8981 */ /* 0x000362000c1e1100 */
[----:B----4-:R-:W-:Y:S02]  /*2420*/  LOP3.LUT R124, R124, 0xffff, RZ, 0xc0, !PT ;  /* 0x0000ffff7c7c7812 */ /* 0x010fe400078ec0ff */
[----:B------:R-:W-:Y:S02]  /*2430*/  LOP3.LUT R167, R126, 0xffff, RZ, 0xc0, !PT ;  /* 0x0000ffff7ea77812 */ /* 0x000fe400078ec0ff */
[----:B------:R-:W-:Y:S02]  /*2440*/  LOP3.LUT R132, R132, 0xffff, RZ, 0xc0, !PT ;  /* 0x0000ffff84847812 */ /* 0x000fe400078ec0ff */
[----:B------:R-:W-:-:S02]  /*2450*/  LOP3.LUT R169, R134, 0xffff, RZ, 0xc0, !PT ;  /* 0x0000ffff86a97812 */ /* 0x000fc400078ec0ff */
[----:B------:R-:W-:Y:S02]  /*2460*/  LOP3.LUT R140, R140, 0xffff, RZ, 0xc0, !PT ;  /* 0x0000ffff8c8c7812 */ /* 0x000fe400078ec0ff */
[----:B------:R-:W-:Y:S02]  /*2470*/  LOP3.LUT R171, R142, 0xffff, RZ, 0xc0, !PT ;  /* 0x0000ffff8eab7812 */ /* 0x000fe400078ec0ff */
[----:B------:R-:W-:Y:S02]  /*2480*/  PRMT R124, R124, 0x3340, R167 ;  /* 0x000033407c7c7816 */ /* 0x000fe400000000a7 */
[----:B------:R-:W-:Y:S02]  /*2490*/  PRMT R132, R132, 0x3340, R169 ;  /* 0x0000334084847816 */ /* 0x000fe400000000a9 */
[----:B------:R-:W-:Y:S02]  /*24a0*/  LOP3.LUT R112, R112, 0xffff, RZ, 0xc0, !PT ;  /* 0x0000ffff70707812 */ /* 0x000fe400078ec0ff */
[----:B------:R-:W-:-:S02]  /*24b0*/  LOP3.LUT R11, R114, 0xffff, RZ, 0xc0, !PT ;  /* 0x0000ffff720b7812 */ /* 0x000fc400078ec0ff */
[----:B------:R-:W-:Y:S02]  /*24c0*/  LOP3.LUT R128, R128, 0xffff, RZ, 0xc0, !PT ;  /* 0x0000ffff80807812 */ /* 0x000fe400078ec0ff */
[----:B------:R-:W-:Y:S02]  /*24d0*/  LOP3.LUT R167, R130, 0xffff, RZ, 0xc0, !PT ;  /* 0x0000ffff82a77812 */ /* 0x000fe400078ec0ff */
[----:B------:R-:W-:Y:S02]  /*24e0*/  LOP3.LUT R136, R136, 0xffff, RZ, 0xc0, !PT ;  /* 0x0000ffff88887812 */ /* 0x000fe400078ec0ff */
[----:B------:R-:W-:Y:S02]  /*24f0*/  LOP3.LUT R169, R138, 0xffff, RZ, 0xc0, !PT ;  /* 0x0000ffff8aa97812 */ /* 0x000fe400078ec0ff */
[----:B------:R-:W-:Y:S02]  /*2500*/  PRMT R140, R140, 0x3340, R171 ;  /* 0x000033408c8c7816 */ /* 0x000fe400000000ab */
[----:B------:R-:W-:-:S02]  /*2510*/  LOP3.LUT R8, R8, 0xffff, RZ, 0xc0, !PT ;  /* 0x0000ffff08087812 */ /* 0x000fc400078ec0ff */
[----:B------:R-:W-:Y:S02]  /*2520*/  LOP3.LUT R144, R144, 0xffff, RZ, 0xc0, !PT ;  /* 0x0000ffff90907812 */ /* 0x000fe400078ec0ff */
[----:B------:R-:W-:Y:S02]  /*2530*/  PRMT R11, R112, 0x3340, R11 ;  /* 0x00003340700b7816 */ /* 0x000fe4000000000b */
[----:B------:R-:W-:Y:S02]  /*2540*/  LOP3.LUT R171, R146, 0xffff, RZ, 0xc0, !PT ;  /* 0x0000ffff92ab7812 */ /* 0x000fe400078ec0ff */
[----:B------:R-:W-:Y:S02]  /*2550*/  PRMT R167, R128, 0x3340, R167 ;  /* 0x0000334080a77816 */ /* 0x000fe400000000a7 */
[----:B------:R-:W-:Y:S02]  /*2560*/  PRMT R169, R136, 0x3340, R169 ;  /* 0x0000334088a97816 */ /* 0x000fe400000000a9 */
[----:B------:R-:W-:-:S02]  /*2570*/  PRMT R171, R144, 0x3340, R171 ;  /* 0x0000334090ab7816 */ /* 0x000fc400000000ab */
[----:B------:R-:W-:Y:S02]  /*2580*/  LOP3.LUT R173, R150, 0xffff, RZ, 0xc0, !PT ;  /* 0x0000ffff96ad7812 */ /* 0x000fe400078ec0ff */
[----:B0-----:R-:W-:Y:S02]  /*2590*/  PRMT R6, R124, 0x5410, R167 ;  /* 0x000054107c067816 */ /* 0x001fe400000000a7 */
[----:B------:R-:W-:Y:S02]  /*25a0*/  LOP3.LUT R7, R154, 0xffff, RZ, 0xc0, !PT ;  /* 0x0000ffff9a077812 */ /* 0x000fe400078ec0ff */
[----:B------:R-:W-:-:S04]  /*25b0*/  LOP3.LUT R148, R148, 0xffff, RZ, 0xc0, !PT ;  /* 0x0000ffff94947812 */ /* 0x000fc800078ec0ff */
[----:B------:R-:W-:Y:S02]  /*25c0*/  PRMT R148, R148, 0x3340, R173 ;  /* 0x0000334094947816 */ /* 0x000fe400000000ad */
[----:B------:R-:W-:Y:S02]  /*25d0*/  LOP3.LUT R156, R156, 0xffff, RZ, 0xc0, !PT ;  /* 0x0000ffff9c9c7812 */ /* 0x000fe400078ec0ff */
[----:B------:R-:W-:-:S04]  /*25e0*/  LOP3.LUT R175, R158, 0xffff, RZ, 0xc0, !PT ;  /* 0x0000ffff9eaf7812 */ /* 0x000fc800078ec0ff */
[----:B------:R-:W-:Y:S02]  /*25f0*/  PRMT R156, R156, 0x3340, R175 ;  /* 0x000033409c9c7816 */ /* 0x000fe400000000af */
[----:B------:R-:W-:Y:S02]  /*2600*/  LOP3.LUT R162, R162, 0xffff, RZ, 0xc0, !PT ;  /* 0x0000ffffa2a27812 */ /* 0x000fe400078ec0ff */
[----:B------:R-:W-:-:S04]  /*2610*/  LOP3.LUT R163, R163, 0xffff, RZ, 0xc0, !PT ;  /* 0x0000ffffa3a37812 */ /* 0x000fc800078ec0ff */
[----:B------:R-:W-:Y:S02]  /*2620*/  PRMT R163, R162, 0x3340, R163 ;  /* 0x00003340a2a37816 */ /* 0x000fe400000000a3 */
[----:B------:R-:W-:Y:S02]  /*2630*/  LOP3.LUT R152, R152, 0xffff, RZ, 0xc0, !PT ;  /* 0x0000ffff98987812 */ /* 0x000fe400078ec0ff */
[----:B------:R-:W-:Y:S02]  /*2640*/  LOP3.LUT R164, R164, 0xffff, RZ, 0xc0, !PT ;  /* 0x0000ffffa4a47812 */ /* 0x000fe400078ec0ff */
[----:B------:R-:W-:Y:S02]  /*2650*/  PRMT R173, R152, 0x3340, R7 ;  /* 0x0000334098ad7816 */ /* 0x000fe40000000007 */
[----:B------:R-:W-:Y:S02]  /*2660*/  PRMT R7, R132, 0x5410, R169 ;  /* 0x0000541084077816 */ /* 0x000fe400000000a9 */
[----:B------:R-:W-:-:S04]  /*2670*/  LOP3.LUT R165, R165, 0xffff, RZ, 0xc0, !PT ;  /* 0x0000ffffa5a57812 */ /* 0x000fc800078ec0ff */
[----:B------:R-:W-:Y:S02]  /*2680*/  PRMT R164, R164, 0x3340, R165 ;  /* 0x00003340a4a47816 */ /* 0x000fe400000000a5 */
[----:B------:R-:W-:Y:S02]  /*2690*/  LOP3.LUT R166, R166, 0xffff, RZ, 0xc0, !PT ;  /* 0x0000ffffa6a67812 */ /* 0x000fe400078ec0ff */
[----:B-1----:R-:W-:Y:S02]  /*26a0*/  LOP3.LUT R5, R10, 0xffff, RZ, 0xc0, !PT ;  /* 0x0000ffff0a057812 */ /* 0x002fe400078ec0ff */
[----:B------:R-:W-:Y:S02]  /*26b0*/  LOP3.LUT R9, R9, 0xffff, RZ, 0xc0, !PT ;  /* 0x0000ffff09097812 */ /* 0x000fe400078ec0ff */
[----:B------:R-:W-:Y:S02]  /*26c0*/  PRMT R165, R166, 0x3340, R5 ;  /* 0x00003340a6a57816 */ /* 0x000fe40000000005 */
[----:B------:R-:W-:-:S02]  /*26d0*/  PRMT R4, R9, 0x3340, R8 ;  /* 0x0000334009047816 */ /* 0x000fc40000000008 */
[----:B------:R-:W-:Y:S02]  /*26e0*/  PRMT R5, R116, 0x5410, R161 ;  /* 0x0000541074057816 */ /* 0x000fe400000000a1 */
[----:B------:R-:W-:Y:S02]  /*26f0*/  PRMT R4, R4, 0x5410, R11 ;  /* 0x0000541004047816 */ /* 0x000fe4000000000b */
[----:B------:R-:W-:Y:S02]  /*2700*/  PRMT R8, R140, 0x5410, R171 ;  /* 0x000054108c087816 */ /* 0x000fe400000000ab */
[----:B------:R-:W-:Y:S02]  /*2710*/  PRMT R9, R148, 0x5410, R173 ;  /* 0x0000541094097816 */ /* 0x000fe400000000ad */
[----:B------:R-:W-:Y:S02]  /*2720*/  PRMT R10, R156, 0x5410, R163 ;  /* 0x000054109c0a7816 */ /* 0x000fe400000000a3 */
[----:B------:R-:W-:Y:S01]  /*2730*/  PRMT R11, R164, 0x5410, R165 ;  /* 0x00005410a40b7816 */ /* 0x000fe200000000a5 */
[----:B------:R0:W-:Y:S04]  /*2740*/  STS.128 [R14+UR12], R4 ;  /* 0x000000040e007988 */ /* 0x0001e80008000c0c */
[----:B------:R0:W-:Y:S04]  /*2750*/  STS.128 [R108+UR12], R8 ;  /* 0x000000086c007988 */ /* 0x0001e80008000c0c */
[----:B--2---:R0:W-:Y:S04]  /*2760*/  STS.U8 [R110+UR12+0x2600], R189 ;  /* 0x002600bd6e007988 */ /* 0x0041e8000800000c */
[----:B---3--:R0:W-:Y:S04]  /*2770*/  STS.U8 [R110+UR12+0x2500], R187 ;  /* 0x002500bb6e007988 */ /* 0x0081e8000800000c */
[----:B-----5:R0:W-:Y:S04]  /*2780*/  STS.U8 [R110+UR12+0x2400], R185 ;  /* 0x002400b96e007988 */ /* 0x0201e8000800000c */
[----:B------:R0:W-:Y:S04]  /*2790*/  STS.U8 [R110+UR12+0x2300], R183 ;  /* 0x002300b76e007988 */ /* 0x0001e8000800000c */
[----:B------:R0:W-:Y:S04]  /*27a0*/  STS.U8 [R110+UR12+0x2200], R181 ;  /* 0x002200b56e007988 */ /* 0x0001e8000800000c */
[----:B------:R0:W-:Y:S04]  /*27b0*/  STS.U8 [R110+UR12+0x2100], R179 ;  /* 0x002100b36e007988 */ /* 0x0001e8000800000c */
[----:B------:R0:W-:Y:S04]  /*27c0*/  STS.U8 [R110+UR12+0x2000], R177 ;  /* 0x002000b16e007988 */ /* 0x0001e8000800000c */
[----:B------:R0:W-:Y:S01]  /*27d0*/  STS.U8 [R110+UR12+0x2700], R191 ;  /* 0x002700bf6e007988 */ /* 0x0001e2000800000c */
[----:B------:R1:W-:Y:S06]  /*27e0*/  MEMBAR.ALL.CTA ;  /* 0x0000000000007992 */ /* 0x0003ec0000008000 */
[----:B-1----:R-:W1:Y:S01]  /*27f0*/  FENCE.VIEW.ASYNC.S ;  /* 0x00000000000073c6 */ /* 0x002e620000000000 */
[----:B------:R-:W-:-:S04]  /*2800*/  USHF.L.U32 UR4, UR13, 0x5, URZ ;  /* 0x000000050d047899 */ /* 0x000fc8000800063f */
[----:B------:R-:W-:-:S04]  /*2810*/  ULOP3.LUT UR4, UR4, 0x80, URZ, 0xc0, !UPT ;  /* 0x0000008004047892 */ /* 0x000fc8000f8ec03f */
[----:B------:R-:W-:Y:S01]  /*2820*/  ULEA.HI UR4, UR12, UR4, URZ, 0x1c ;  /* 0x000000040c047291 */ /* 0x000fe2000f8fe03f */
[----:B-1----:R-:W-:Y:S03]  /*2830*/  BAR.SYNC.DEFER_BLOCKING 0x0 ;  /* 0x0000000000007b1d */ /* 0x002fe60000010000 */
[----:B------:R-:W-:-:S03]  /*2840*/  ULOP3.LUT UR4, UR4, 0x3fff, URZ, 0xc0, !UPT ;  /* 0x00003fff04047892 */ /* 0x000fc6000f8ec03f */
[----:B------:R-:W-:Y:S01]  /*2850*/  UMOV UR8, 0xffffff00 ;  /* 0xffffff0000087882 */ /* 0x000fe20000000000 */
[----:B------:R-:W-:Y:S01]  /*2860*/  UMOV UR9, 0x3fffffef ;  /* 0x3fffffef00097882 */ /* 0x000fe20000000000 */
[----:B------:R-:W-:Y:S02]  /*2870*/  UMOV UR5, URZ ;  /* 0x0000003f00057c82 */ /* 0x000fe40008000000 */
[----:B------:R-:W-:Y:S01]  /*2880*/  UIADD3.64 UR8, UR4, -UR8, URZ ;  /* 0x8000000804087297 */ /* 0x000fe2000fffe03f */
[----:B------:R-:W-:Y:S02]  /*2890*/  UMOV UR10, UR6 ;  /* 0x00000006000a7c82 */ /* 0x000fe40008000000 */
[----:B------:R-:W-:Y:S01]  /*28a0*/  UMOV UR5, 0xc0000010 ;  /* 0xc000001000057882 */ /* 0x000fe20000000000 */
[----:B------:R-:W-:Y:S01]  /*28b0*/  UMOV UR11, UR7 ;  /* 0x00000007000b7c82 */ /* 0x000fe20008000000 */
[----:B------:R-:W-:-:S06]  /*28c0*/  WARPGROUP.ARRIVE ;  /* 0x00000000000079c5 */ /* 0x000fcc0000000000 */
[----:B------:R-:W-:Y:S04]  /*28d0*/  QGMMA.64x64x32.F32.E5M2.E5M2 R56, gdesc[UR4], R56 ;  /* 0x00e00000043879f3 */ /* 0x000fe80008703838 */
[----:B------:R-:W-:Y:S01]  /*28e0*/  QGMMA.64x64x32.F32.E5M2.E5M2 R24, gdesc[UR8], R24, gsb0 ;  /* 0x00e00000081879f3 */ /* 0x000fe20008003818 */
[----:B------:R-:W-:Y:S01]  /*28f0*/  VIADD R106, R106, 0xffffffff ;  /* 0xffffffff6a6a7836 */ /* 0x000fe20000000000 */
[----:B------:R-:W-:-:S04]  /*2900*/  IADD3 R95, P6, R95, UR16, RZ ;  /* 0x000000105f5f7c10 */ /* 0x000fc8000ffde0ff */
[----:B------:R-:W-:Y:S02]  /*2910*/  IADD3.X R23, R23, UR17, RZ, P6, !PT ;  /* 0x0000001117177c10 */ /* 0x000fe4000b7fe4ff */
[----:B------:R-:W-:Y:S02]  /*2920*/  ISETP.NE.U32.AND P6, PT, R106, RZ, PT ;  /* 0x000000ff6a00720c */ /* 0x000fe40003fc5070 */
[----:B------:R-:W-:Y:S02]  /*2930*/  IADD3 R15, P5, R15, UR16, RZ ;  /* 0x000000100f0f7c10 */ /* 0x000fe4000ffbe0ff */
[----:B------:R-:W-:Y:S02]  /*2940*/  IADD3 R94, P0, R94, UR16, RZ ;  /* 0x000000105e5e7c10 */ /* 0x000fe4000ff1e0ff */
[----:B------:R-:W-:Y:S02]  /*2950*/  IADD3.X R89, R89, UR17, RZ, P5, !PT ;  /* 0x0000001159597c10 */ /* 0x000fe4000affe4ff */
[----:B------:R-:W-:-:S02]  /*2960*/  IADD3 R93, P1, R93, UR16, RZ ;  /* 0x000000105d5d7c10 */ /* 0x000fc4000ff3e0ff */
[----:B------:R-:W-:Y:S02]  /*2970*/  IADD3 R92, P2, R92, UR16, RZ ;  /* 0x000000105c5c7c10 */ /* 0x000fe4000ff5e0ff */
[----:B------:R-:W-:Y:S02]  /*2980*/  IADD3 R91, P3, R91, UR16, RZ ;  /* 0x000000105b5b7c10 */ /* 0x000fe4000ff7e0ff */
[----:B------:R-:W-:Y:S02]  /*2990*/  IADD3 R90, P4, R90, UR16, RZ ;  /* 0x000000105a5a7c10 */ /* 0x000fe4000ff9e0ff */
[----:B------:R-:W-:Y:S02]  /*29a0*/  IADD3 R88, P5, R88, UR16, RZ ;  /* 0x0000001058587c10 */ /* 0x000fe4000ffbe0ff */
[----:B------:R-:W-:Y:S02]  /*29b0*/  IADD3.X R22, R22, UR17, RZ, P0, !PT ;  /* 0x0000001116167c10 */ /* 0x000fe400087fe4ff */
[----:B------:R-:W-:-:S02]  /*29c0*/  IADD3 R20, P0, R155, R20, RZ ;  /* 0x000000149b147210 */ /* 0x000fc40007f1e0ff */
[----:B------:R-:W-:Y:S02]  /*29d0*/  IADD3.X R21, R21, UR17, RZ, P1, !PT ;  /* 0x0000001115157c10 */ /* 0x000fe40008ffe4ff */
[----:B------:R-:W-:Y:S02]  /*29e0*/  IADD3.X R19, R19, UR17, RZ, P2, !PT ;  /* 0x0000001113137c10 */ /* 0x000fe400097fe4ff */
[----:B------:R-:W-:Y:S02]  /*29f0*/  IADD3.X R18, R18, UR17, RZ, P3, !PT ;  /* 0x0000001112127c10 */ /* 0x000fe40009ffe4ff */
[----:B------:R-:W-:Y:S02]  /*2a00*/  IADD3.X R17, R17, UR17, RZ, P4, !PT ;  /* 0x0000001111117c10 */ /* 0x000fe4000a7fe4ff */
[----:B------:R-:W-:Y:S01]  /*2a10*/  IADD3.X R16, R16, UR17, RZ, P5, !PT ;  /* 0x0000001110107c10 */ /* 0x000fe2000affe4ff */
[----:B------:R-:W-:Y:S01]  /*2a20*/  VIADD R96, R96, 0xffffffe0 ;  /* 0xffffffe060607836 */ /* 0x000fe20000000000 */
[----:B------:R-:W-:Y:S01]  /*2a30*/  LEA.HI.X.SX32 R102, R155, R102, 0x1, P0 ;  /* 0x000000669b667211 */ /* 0x000fe200000f0eff */
[----:B------:R-:W-:-:S02]  /*2a40*/  WARPGROUP.DEPBAR.LE gsb0, 0x0 ;  /* 0x00008000000079c5 */ /* 0x000fc40000010000 */
[----:B0-----:R-:W-:Y:S05]  /*2a50*/  @P6 BRA `(.L_x_1) ;  /* 0xffffffec00506947 */ /* 0x001fea000383ffff */
.L_x_0:
[----:B------:R-:W-:Y:S01]  /*2a60*/  BAR.SYNC.DEFER_BLOCKING 0x0 ;  /* 0x0000000000007b1d */ /* 0x000fe20000010000 */
[----:B------:R-:W-:Y:S01]  /*2a70*/  IMAD.SHL.U32 R4, R13, 0x10, RZ ;  /* 0x000000100d047824 */ /* 0x000fe200078e00ff */
[----:B------:R-:W-:Y:S01]  /*2a80*/  F2FP.SATFINITE.E5M2.F32.PACK_AB_MERGE_C R58, R59, R58, RZ ;  /* 0x0000003a3b3a723e */ /* 0x000fe200048060ff */
[----:B------:R-:W-:Y:S01]  /*2a90*/  IMAD.SHL.U32 R13, R13, 0x80, RZ ;  /* 0x000000800d0d7824 */ /* 0x000fe200078e00ff */
[----:B------:R-:W-:Y:S01]  /*2aa0*/  F2FP.SATFINITE.E5M2.F32.PACK_AB_MERGE_C R63, R63, R62, RZ ;  /* 0x0000003e3f3f723e */ /* 0x000fe200048060ff */
[----:B------:R-:W-:Y:S01]  /*2ab0*/  VIADD R6, R0, 0x1 ;  /* 0x0000000100067836 */ /* 0x000fe20000000000 */
[----:B------:R-:W-:Y:S01]  /*2ac0*/  LOP3.LUT R4, R4, 0xf0, RZ, 0xc0, !PT ;  /* 0x000000f004047812 */ /* 0x000fe200078ec0ff */
[----:B------:R-:W-:Y:S01]  /*2ad0*/  ULDC.64 UR6, c[0x0][0x228] ;  /* 0x00008a0000067ab9 */ /* 0x000fe20000000a00 */
[----:B------:R-:W-:Y:S01]  /*2ae0*/  LOP3.LUT R13, R13, 0x800, RZ, 0xc0, !PT ;  /* 0x000008000d0d7812 */ /* 0x000fe200078ec0ff */
[----:B------:R-:W-:Y:S01]  /*2af0*/  ULDC UR4, c[0x0][0x244] ;  /* 0x0000910000047ab9 */ /* 0x000fe20000000800 */
[----:B------:R-:W-:Y:S01]  /*2b00*/  F2FP.SATFINITE.E5M2.F32.PACK_AB_MERGE_C R56, R57, R56, RZ ;  /* 0x000000383938723e */ /* 0x000fe200048060ff */
[C---:B------:R-:W-:Y:S01]  /*2b10*/  VIADD R5, R0.reuse, 0x2 ;  /* 0x0000000200057836 */ /* 0x040fe20000000000 */
[----:B------:R-:W-:Y:S01]  /*2b20*/  IADD3 R4, R13, UR12, R4 ;  /* 0x0000000c0d047c10 */ /* 0x000fe2000fffe004 */
[----:B------:R-:W-:Y:S01]  /*2b30*/  VIADD R17, R0, 0x5 ;  /* 0x0000000500117836 */ /* 0x000fe20000000000 */
[----:B------:R-:W-:-:S02]  /*2b40*/  F2FP.SATFINITE.E5M2.F32.PACK_AB_MERGE_C R61, R61, R60, RZ ;  /* 0x0000003c3d3d723e */ /* 0x000fc400048060ff */
[----:B------:R-:W-:Y:S01]  /*2b50*/  F2FP.SATFINITE.E5M2.F32.PACK_AB_MERGE_C R24, R25, R24, RZ ;  /* 0x000000181918723e */ /* 0x000fe200048060ff */
[----:B------:R-:W-:Y:S01]  /*2b60*/  IMAD R25, R3, 0x8, R4 ;  /* 0x0000000803197824 */ /* 0x000fe200078e0204 */
[----:B------:R-:W-:Y:S01]  /*2b70*/  F2FP.SATFINITE.E5M2.F32.PACK_AB_MERGE_C R26, R27, R26, RZ ;  /* 0x0000001a1b1a723e */ /* 0x000fe200048060ff */
[C---:B------:R-:W-:Y:S01]  /*2b80*/  VIADD R4, R0.reuse, 0x3 ;  /* 0x0000000300047836 */ /* 0x040fe20000000000 */
[----:B------:R-:W-:Y:S01]  /*2b90*/  F2FP.SATFINITE.E5M2.F32.PACK_AB_MERGE_C R29, R29, R28, RZ ;  /* 0x0000001c1d1d723e */ /* 0x000fe200048060ff */
[----:B------:R-:W-:Y:S01]  /*2ba0*/  VIADD R3, R0, 0x4 ;  /* 0x0000000400037836 */ /* 0x000fe20000000000 */
[----:B------:R-:W-:Y:S02]  /*2bb0*/  F2FP.SATFINITE.E5M2.F32.PACK_AB_MERGE_C R31, R31, R30, RZ ;  /* 0x0000001e1f1f723e */ /* 0x000fe400048060ff */
[----:B------:R-:W-:Y:S02]  /*2bc0*/  PRMT R57, R58, 0x5410, R63 ;  /* 0x000054103a397816 */ /* 0x000fe4000000003f */
[----:B------:R-:W-:-:S02]  /*2bd0*/  PRMT R56, R56, 0x5410, R61 ;  /* 0x0000541038387816 */ /* 0x000fc4000000003d */
[----:B------:R-:W-:Y:S02]  /*2be0*/  PRMT R58, R24, 0x5410, R29 ;  /* 0x00005410183a7816 */ /* 0x000fe4000000001d */
[----:B------:R-:W-:Y:S02]  /*2bf0*/  PRMT R59, R26, 0x5410, R31 ;  /* 0x000054101a3b7816 */ /* 0x000fe4000000001f */
[----:B------:R-:W-:Y:S02]  /*2c00*/  LEA R16, R12, UR12, 0x4 ;  /* 0x0000000c0c107c11 */ /* 0x000fe4000f8e20ff */
[----:B------:R-:W-:Y:S01]  /*2c10*/  F2FP.SATFINITE.E5M2.F32.PACK_AB_MERGE_C R66, R67, R66, RZ ;  /* 0x000000424342723e */ /* 0x000fe200048060ff */
[----:B------:R-:W-:Y:S01]  /*2c20*/  STSM.16.M88.4 [R25], R56 ;  /* 0x0000003819007844 */ /* 0x000fe20000000200 */
[----:B------:R-:W-:Y:S02]  /*2c30*/  F2FP.SATFINITE.E5M2.F32.PACK_AB_MERGE_C R71, R71, R70, RZ ;  /* 0x000000464747723e */ /* 0x000fe400048060ff */
[----:B------:R-:W-:Y:S01]  /*2c40*/  F2FP.SATFINITE.E5M2.F32.PACK_AB_MERGE_C R64, R65, R64, RZ ;  /* 0x000000404140723e */ /* 0x000fe200048060ff */
[----:B------:R-:W-:Y:S01]  /*2c50*/  BAR.SYNC.DEFER_BLOCKING 0x0 ;  /* 0x0000000000007b1d */ /* 0x000fe20000010000 */
[----:B------:R-:W-:-:S02]  /*2c60*/  F2FP.SATFINITE.E5M2.F32.PACK_AB_MERGE_C R69, R69, R68, RZ ;  /* 0x000000444545723e */ /* 0x000fc400048060ff */
[----:B------:R-:W-:Y:S02]  /*2c70*/  F2FP.SATFINITE.E5M2.F32.PACK_AB_MERGE_C R32, R33, R32, RZ ;  /* 0x000000202120723e */ /* 0x000fe400048060ff */
[----:B------:R-:W-:Y:S02]  /*2c80*/  F2FP.SATFINITE.E5M2.F32.PACK_AB_MERGE_C R34, R35, R34, RZ ;  /* 0x000000222322723e */ /* 0x000fe400048060ff */
[----:B------:R-:W-:Y:S02]  /*2c90*/  F2FP.SATFINITE.E5M2.F32.PACK_AB_MERGE_C R37, R37, R36, RZ ;  /* 0x000000242525723e */ /* 0x000fe400048060ff */
[----:B------:R-:W-:Y:S02]  /*2ca0*/  F2FP.SATFINITE.E5M2.F32.PACK_AB_MERGE_C R39, R39, R38, RZ ;  /* 0x000000262727723e */ /* 0x000fe400048060ff */
[----:B------:R-:W-:Y:S02]  /*2cb0*/  PRMT R65, R66, 0x5410, R71 ;  /* 0x0000541042417816 */ /* 0x000fe40000000047 */
[----:B------:R-:W-:-:S02]  /*2cc0*/  PRMT R64, R64, 0x5410, R69 ;  /* 0x0000541040407816 */ /* 0x000fc40000000045 */
[----:B------:R-:W-:Y:S02]  /*2cd0*/  PRMT R66, R32, 0x5410, R37 ;  /* 0x0000541020427816 */ /* 0x000fe40000000025 */
[----:B------:R-:W-:Y:S02]  /*2ce0*/  PRMT R67, R34, 0x5410, R39 ;  /* 0x0000541022437816 */ /* 0x000fe40000000027 */
[----:B------:R-:W-:Y:S02]  /*2cf0*/  F2FP.SATFINITE.E5M2.F32.PACK_AB_MERGE_C R74, R75, R74, RZ ;  /* 0x0000004a4b4a723e */ /* 0x000fe400048060ff */
[----:B------:R-:W-:Y:S02]  /*2d00*/  F2FP.SATFINITE.E5M2.F32.PACK_AB_MERGE_C R79, R79, R78, RZ ;  /* 0x0000004e4f4f723e */ /* 0x000fe400048060ff */
[----:B------:R-:W-:Y:S01]  /*2d10*/  F2FP.SATFINITE.E5M2.F32.PACK_AB_MERGE_C R72, R73, R72, RZ ;  /* 0x000000484948723e */ /* 0x000fe200048060ff */
[----:B------:R-:W0:Y:S01]  /*2d20*/  LDS.128 R12, [R16] ;  /* 0x00000000100c7984 */ /* 0x000e220000000c00 */
[----:B------:R-:W-:-:S02]  /*2d30*/  F2FP.SATFINITE.E5M2.F32.PACK_AB_MERGE_C R77, R77, R76, RZ ;  /* 0x0000004c4d4d723e */ /* 0x000fc400048060ff */
[----:B------:R-:W-:Y:S01]  /*2d40*/  F2FP.SATFINITE.E5M2.F32.PACK_AB_MERGE_C R40, R41, R40, RZ ;  /* 0x000000282928723e */ /* 0x000fe200048060ff */
[----:B------:R-:W-:Y:S01]  /*2d50*/  BAR.SYNC.DEFER_BLOCKING 0x0 ;  /* 0x0000000000007b1d */ /* 0x000fe20000010000 */
[----:B------:R-:W-:Y:S02]  /*2d60*/  F2FP.SATFINITE.E5M2.F32.PACK_AB_MERGE_C R42, R43, R42, RZ ;  /* 0x0000002a2b2a723e */ /* 0x000fe400048060ff */
[----:B------:R-:W-:Y:S02]  /*2d70*/  F2FP.SATFINITE.E5M2.F32.PACK_AB_MERGE_C R45, R45, R44, RZ ;  /* 0x0000002c2d2d723e */ /* 0x000fe400048060ff */
[----:B------:R-:W-:Y:S02]  /*2d80*/  F2FP.SATFINITE.E5M2.F32.PACK_AB_MERGE_C R47, R47, R46, RZ ;  /* 0x0000002e2f2f723e */ /* 0x000fe400048060ff */
[----:B------:R-:W-:Y:S02]  /*2d90*/  PRMT R73, R74, 0x5410, R79 ;  /* 0x000054104a497816 */ /* 0x000fe4000000004f */
[----:B------:R-:W-:-:S02]  /*2da0*/  PRMT R72, R72, 0x5410, R77 ;  /* 0x0000541048487816 */ /* 0x000fc4000000004d */
[----:B------:R-:W-:Y:S02]  /*2db0*/  PRMT R74, R40, 0x5410, R45 ;  /* 0x00005410284a7816 */ /* 0x000fe4000000002d */
[----:B------:R-:W-:Y:S02]  /*2dc0*/  PRMT R75, R42, 0x5410, R47 ;  /* 0x000054102a4b7816 */ /* 0x000fe4000000002f */
[C---:B------:R-:W-:Y:S01]  /*2dd0*/  ISETP.GE.AND P0, PT, R2.reuse, UR6, PT ;  /* 0x0000000602007c0c */ /* 0x040fe2000bf06270 */
[----:B------:R-:W-:Y:S01]  /*2de0*/  IMAD R2, R2, UR4, RZ ;  /* 0x0000000402027c24 */ /* 0x000fe2000f8e02ff */
[----:B------:R-:W-:Y:S01]  /*2df0*/  ULDC UR6, c[0x0][0x248] ;  /* 0x0000920000067ab9 */ /* 0x000fe20000000800 */
[----:B------:R-:W-:Y:S01]  /*2e00*/  ULDC.64 UR4, c[0x0][0x220] ;  /* 0x0000880000047ab9 */ /* 0x000fe20000000a00 */
[----:B------:R-:W-:Y:S01]  /*2e10*/  ISETP.LT.AND P5, PT, R4, UR7, !P0 ;  /* 0x0000000704007c0c */ /* 0x000fe2000c7a1270 */
[----:B------:R-:W-:Y:S01]  /*2e20*/  IMAD R4, R0, UR6, RZ ;  /* 0x0000000600047c24 */ /* 0x000fe2000f8e02ff */
[----:B------:R-:W-:-:S02]  /*2e30*/  ISETP.LT.AND P4, PT, R3, UR7, !P0 ;  /* 0x0000000703007c0c */ /* 0x000fc4000c781270 */
[----:B------:R-:W-:Y:S01]  /*2e40*/  IADD3 R3, P3, R2, UR4, RZ ;  /* 0x0000000402037c10 */ /* 0x000fe2000ff7e0ff */
[----:B------:R-:W-:Y:S01]  /*2e50*/  STSM.16.M88.4 [R25], R64 ;  /* 0x0000004019007844 */ /* 0x000fe20000000200 */
[----:B------:R-:W-:Y:S01]  /*2e60*/  ISETP.LT.AND P2, PT, R6, UR7, !P0 ;  /* 0x0000000706007c0c */ /* 0x000fe2000c741270 */
[----:B------:R-:W-:Y:S01]  /*2e70*/  VIADD R22, R4, UR6 ;  /* 0x0000000604167c36 */ /* 0x000fe20008000000 */
[----:B------:R-:W-:Y:S01]  /*2e80*/  LEA.HI.X.SX32 R2, R2, UR5, 0x1, P3 ;  /* 0x0000000502027c11 */ /* 0x000fe200098f0eff */
[----:B------:R-:W-:Y:S01]  /*2e90*/  BAR.SYNC.DEFER_BLOCKING 0x0 ;  /* 0x0000000000007b1d */ /* 0x000fe20000010000 */
[----:B------:R-:W-:Y:S01]  /*2ea0*/  IADD3 R18, P6, R4, R3, RZ ;  /* 0x0000000304127210 */ /* 0x000fe20007fde0ff */
[----:B------:R-:W-:Y:S01]  /*2eb0*/  VIADD R23, R22, UR6 ;  /* 0x0000000616177c36 */ /* 0x000fe20008000000 */
[----:B------:R-:W-:Y:S02]  /*2ec0*/  ISETP.LT.AND P1, PT, R5, UR7, !P0 ;  /* 0x0000000705007c0c */ /* 0x000fe4000c721270 */
[----:B------:R-:W-:Y:S01]  /*2ed0*/  LEA.HI.X.SX32 R19, R4, R2, 0x1, P6 ;  /* 0x0000000204137211 */ /* 0x000fe200030f0eff */
[----:B------:R-:W-:Y:S01]  /*2ee0*/  VIADD R24, R23, UR6 ;  /* 0x0000000617187c36 */ /* 0x000fe20008000000 */
[----:B------:R-:W-:-:S02]  /*2ef0*/  F2FP.SATFINITE.E5M2.F32.PACK_AB_MERGE_C R82, R83, R82, RZ ;  /* 0x000000525352723e */ /* 0x000fc400048060ff */
[----:B------:R-:W-:Y:S02]  /*2f00*/  F2FP.SATFINITE.E5M2.F32.PACK_AB_MERGE_C R87, R87, R86, RZ ;  /* 0x000000565757723e */ /* 0x000fe400048060ff */
[----:B------:R-:W-:Y:S02]  /*2f10*/  F2FP.SATFINITE.E5M2.F32.PACK_AB_MERGE_C R80, R81, R80, RZ ;  /* 0x000000505150723e */ /* 0x000fe400048060ff */
[----:B------:R-:W-:Y:S02]  /*2f20*/  F2FP.SATFINITE.E5M2.F32.PACK_AB_MERGE_C R85, R85, R84, RZ ;  /* 0x000000545555723e */ /* 0x000fe400048060ff */
[----:B------:R-:W-:Y:S02]  /*2f30*/  F2FP.SATFINITE.E5M2.F32.PACK_AB_MERGE_C R48, R49, R48, RZ ;  /* 0x000000303130723e */ /* 0x000fe400048060ff */
[----:B------:R-:W-:Y:S02]  /*2f40*/  F2FP.SATFINITE.E5M2.F32.PACK_AB_MERGE_C R50, R51, R50, RZ ;  /* 0x000000323332723e */ /* 0x000fe400048060ff */
[----:B------:R-:W-:-:S02]  /*2f50*/  F2FP.SATFINITE.E5M2.F32.PACK_AB_MERGE_C R53, R53, R52, RZ ;  /* 0x000000343535723e */ /* 0x000fc400048060ff */
[----:B------:R-:W-:Y:S02]  /*2f60*/  F2FP.SATFINITE.E5M2.F32.PACK_AB_MERGE_C R55, R55, R54, RZ ;  /* 0x000000363737723e */ /* 0x000fe400048060ff */
[----:B------:R-:W-:Y:S01]  /*2f70*/  PRMT R81, R82, 0x5410, R87 ;  /* 0x0000541052517816 */ /* 0x000fe20000000057 */
[----:B------:R-:W1:Y:S01]  /*2f80*/  LDS.128 R8, [R16] ;  /* 0x0000000010087984 */ /* 0x000e620000000c00 */
[----:B------:R-:W-:Y:S02]  /*2f90*/  PRMT R80, R80, 0x5410, R85 ;  /* 0x0000541050507816 */ /* 0x000fe40000000055 */
[----:B------:R-:W-:Y:S01]  /*2fa0*/  PRMT R82, R48, 0x5410, R53 ;  /* 0x0000541030527816 */ /* 0x000fe20000000035 */
[----:B------:R-:W-:Y:S01]  /*2fb0*/  BAR.SYNC.DEFER_BLOCKING 0x0 ;  /* 0x0000000000007b1d */ /* 0x000fe20000010000 */
[----:B------:R-:W-:Y:S02]  /*2fc0*/  PRMT R83, R50, 0x5410, R55 ;  /* 0x0000541032537816 */ /* 0x000fe40000000037 */
[----:B------:R-:W-:-:S02]  /*2fd0*/  ISETP.LT.AND P3, PT, R0, UR7, !P0 ;  /* 0x0000000700007c0c */ /* 0x000fc4000c761270 */
[-C--:B------:R-:W-:Y:S02]  /*2fe0*/  IADD3 R20, P6, R22, R3.reuse, RZ ;  /* 0x0000000316147210 */ /* 0x080fe40007fde0ff */
[----:B0-----:R-:W-:Y:S02]  /*2ff0*/  PRMT R29, R12, 0x7770, RZ ;  /* 0x000077700c1d7816 */ /* 0x001fe400000000ff */
[-C--:B------:R-:W-:Y:S02]  /*3000*/  LEA.HI.X.SX32 R21, R22, R2.reuse, 0x1, P6 ;  /* 0x0000000216157211 */ /* 0x080fe400030f0eff */
[C---:B------:R-:W-:Y:S02]  /*3010*/  IADD3 R22, P6, R23.reuse, R3, RZ ;  /* 0x0000000317167210 */ /* 0x040fe40007fde0ff */
[----:B------:R-:W-:Y:S02]  /*3020*/  PRMT R27, R12, 0x7771, RZ ;  /* 0x000077710c1b7816 */ /* 0x000fe400000000ff */
[----:B------:R-:W-:-:S02]  /*3030*/  LEA.HI.X.SX32 R23, R23, R2, 0x1, P6 ;  /* 0x0000000217177211 */ /* 0x000fc400030f0eff */
[----:B------:R-:W-:Y:S01]  /*3040*/  PRMT R31, R13, 0x7771, RZ ;  /* 0x000077710d1f7816 */ /* 0x000fe200000000ff */
[----:B------:R-:W-:Y:S01]  /*3050*/  STSM.16.M88.4 [R25], R72 ;  /* 0x0000004819007844 */ /* 0x000fe20000000200 */
[----:B------:R-:W-:Y:S06]  /*3060*/  BAR.SYNC.DEFER_BLOCKING 0x0 ;  /* 0x0000000000007b1d */ /* 0x000fec0000010000 */
[----:B------:R-:W0:Y:S02]  /*3070*/  LDS.128 R4, [R16] ;  /* 0x0000000010047984 */ /* 0x000e240000000c00 */
[----:B------:R-:W-:Y:S06]  /*3080*/  BAR.SYNC.DEFER_BLOCKING 0x0 ;  /* 0x0000000000007b1d */ /* 0x000fec0000010000 */
[----:B------:R2:W-:Y:S02]  /*3090*/  STSM.16.M88.4 [R25], R80 ;  /* 0x0000005019007844 */ /* 0x0005e40000000200 */
[----:B------:R-:W-:Y:S01]  /*30a0*/  BAR.SYNC.DEFER_BLOCKING 0x0 ;  /* 0x0000000000007b1d */ /* 0x000fe20000010000 */
[----:B--2---:R-:W-:-:S04]  /*30b0*/  VIADD R25, R24, UR6 ;  /* 0x0000000618197c36 */ /* 0x004fc80008000000 */
[----:B------:R-:W-:Y:S01]  /*30c0*/  VIADD R26, R25, UR6 ;  /* 0x00000006191a7c36 */ /* 0x000fe20008000000 */
[----:B------:R2:W-:Y:S01]  /*30d0*/  @P3 STG.E.U8 desc[UR14][R18.64], R29 ;  /* 0x0000001d12003986 */ /* 0x0005e2000c10110e */
[----:B------:R-:W-:Y:S01]  /*30e0*/  ISETP.LT.AND P3, PT, R17, UR7, !P0 ;  /* 0x0000000711007c0c */ /* 0x000fe2000c761270 */
[C---:B------:R-:W-:Y:S02]  /*30f0*/  VIADD R17, R0.reuse, 0x6 ;  /* 0x0000000600117836 */ /* 0x040fe40000000000 */
[----:B------:R3:W-:Y:S03]  /*3100*/  @P2 STG.E.U8 desc[UR14][R20.64], R27 ;  /* 0x0000001b14002986 */ /* 0x0007e6000c10110e */
[----:B------:R-:W-:Y:S01]  /*3110*/  ISETP.LT.AND P2, PT, R17, UR7, !P0 ;  /* 0x0000000711007c0c */ /* 0x000fe2000c741270 */
[----:B------:R-:W-:Y:S01]  /*3120*/  VIADD R17, R0, 0x7 ;  /* 0x0000000700117836 */ /* 0x000fe20000000000 */
[----:B--2---:R-:W-:-:S02]  /*3130*/  IADD3 R18, P6, R24, R3, RZ ;  /* 0x0000000318127210 */ /* 0x004fc40007fde0ff */
[----:B------:R-:W-:Y:S02]  /*3140*/  PRMT R29, R13, 0x7770, RZ ;  /* 0x000077700d1d7816 */ /* 0x000fe400000000ff */
[-C--:B------:R-:W-:Y:S02]  /*3150*/  LEA.HI.X.SX32 R19, R24, R2.reuse, 0x1, P6 ;  /* 0x0000000218137211 */ /* 0x080fe400030f0eff */
[CC--:B---3--:R-:W-:Y:S01]  /*3160*/  IADD3 R20, P6, R25.reuse, R3.reuse, RZ ;  /* 0x0000000319147210 */ /* 0x0c8fe20007fde0ff */
[----:B------:R2:W-:Y:S01]  /*3170*/  @P1 STG.E.U8 desc[UR14][R22.64], R29 ;  /* 0x0000001d16001986 */ /* 0x0005e2000c10110e */
[----:B------:R-:W-:Y:S02]  /*3180*/  PRMT R27, R14, 0x7770, RZ ;  /* 0x000077700e1b7816 */ /* 0x000fe400000000ff */
[----:B------:R-:W-:Y:S01]  /*3190*/  LEA.HI.X.SX32 R21, R25, R2, 0x1, P6 ;  /* 0x0000000219157211 */ /* 0x000fe200030f0eff */
[----:B------:R3:W-:Y:S01]  /*31a0*/  @P5 STG.E.U8 desc[UR14][R18.64], R31 ;  /* 0x0000001f12005986 */ /* 0x0007e2000c10110e */
[----:B------:R-:W-:-:S02]  /*31b0*/  IADD3 R24, P6, R26, R3, RZ ;  /* 0x000000031a187210 */ /* 0x000fc40007fde0ff */
[----:B------:R-:W-:Y:S01]  /*31c0*/  ISETP.LT.AND P1, PT, R17, UR7, !P0 ;  /* 0x0000000711007c0c */ /* 0x000fe2000c721270 */
[----:B------:R-:W-:Y:S01]  /*31d0*/  VIADD R17, R0, 0x8 ;  /* 0x0000000800117836 */ /* 0x000fe20000000000 */
[C---:B------:R-:W-:Y:S01]  /*31e0*/  LEA.HI.X.SX32 R25, R26.reuse, R2, 0x1, P6 ;  /* 0x000000021a197211 */ /* 0x040fe200030f0eff */
[----:B------:R-:W-:Y:S01]  /*31f0*/  VIADD R26, R26, UR6 ;  /* 0x000000061a1a7c36 */ /* 0x000fe20008000000 */
[----:B------:R4:W-:Y:S01]  /*3200*/  @P4 STG.E.U8 desc[UR14][R20.64], R27 ;  /* 0x0000001b14004986 */ /* 0x0009e2000c10110e */
[----:B--2---:R-:W-:Y:S02]  /*3210*/  PRMT R29, R14, 0x7771, RZ ;  /* 0x000077710e1d7816 */ /* 0x004fe400000000ff */
[----:B------:R-:W-:Y:S01]  /*3220*/  VIADD R22, R26, UR6 ;  /* 0x000000061a167c36 */ /* 0x000fe20008000000 */
[----:B------:R-:W-:Y:S01]  /*3230*/  ISETP.LT.AND P5, PT, R17, UR7, !P0 ;  /* 0x0000000711007c0c */ /* 0x000fe2000c7a1270 */
[----:B------:R-:W-:Y:S01]  /*3240*/  VIADD R17, R0, 0x9 ;  /* 0x0000000900117836 */ /* 0x000fe20000000000 */
[----:B---3--:R-:W-:Y:S01]  /*3250*/  IADD3 R18, P6, R26, R3, RZ ;  /* 0x000000031a127210 */ /* 0x008fe20007fde0ff */
[----:B------:R-:W-:Y:S01]  /*3260*/  VIADD R23, R22, UR6 ;  /* 0x0000000616177c36 */ /* 0x000fe20008000000 */
[----:B------:R2:W-:Y:S01]  /*3270*/  @P3 STG.E.U8 desc[UR14][R24.64], R29 ;  /* 0x0000001d18003986 */ /* 0x0005e2000c10110e */
[----:B------:R-:W-:-:S02]  /*3280*/  PRMT R31, R15, 0x7771, RZ ;  /* 0x000077710f1f7816 */ /* 0x000fc400000000ff */
[-C--:B------:R-:W-:Y:S01]  /*3290*/  LEA.HI.X.SX32 R19, R26, R2.reuse, 0x1, P6 ;  /* 0x000000021a137211 */ /* 0x080fe200030f0eff */
[----:B------:R-:W-:Y:S01]  /*32a0*/  VIADD R26, R23, UR6 ;  /* 0x00000006171a7c36 */ /* 0x000fe20008000000 */
[-C--:B----4-:R-:W-:Y:S02]  /*32b0*/  IADD3 R20, P6, R22, R3.reuse, RZ ;  /* 0x0000000316147210 */ /* 0x090fe40007fde0ff */
[----:B------:R-:W-:Y:S01]  /*32c0*/  ISETP.LT.AND P4, PT, R17, UR7, !P0 ;  /* 0x0000000711007c0c */ /* 0x000fe2000c781270 */
[----:B------:R-:W-:Y:S01]  /*32d0*/  VIADD R17, R0, 0xa ;  /* 0x0000000a00117836 */ /* 0x000fe20000000000 */
[----:B------:R-:W-:Y:S02]  /*32e0*/  LEA.HI.X.SX32 R21, R22, R2, 0x1, P6 ;  /* 0x0000000216157211 */ /* 0x000fe400030f0eff */
[----:B------:R-:W-:Y:S02]  /*32f0*/  IADD3 R22, P6, R23, R3, RZ ;  /* 0x0000000317167210 */ /* 0x000fe40007fde0ff */
[----:B------:R-:W-:-:S02]  /*3300*/  PRMT R27, R15, 0x7770, RZ ;  /* 0x000077700f1b7816 */ /* 0x000fc400000000ff */
[-C--:B------:R-:W-:Y:S02]  /*3310*/  LEA.HI.X.SX32 R23, R23, R2.reuse, 0x1, P6 ;  /* 0x0000000217177211 */ /* 0x080fe400030f0eff */
[----:B--2---:R-:W-:Y:S01]  /*3320*/  IADD3 R24, P6, R26, R3, RZ ;  /* 0x000000031a187210 */ /* 0x004fe20007fde0ff */
[----:B------:R2:W-:Y:S01]  /*3330*/  @P2 STG.E.U8 desc[UR14][R18.64], R27 ;  /* 0x0000001b12002986 */ /* 0x0005e2000c10110e */
[----:B------:R-:W-:Y:S01]  /*3340*/  ISETP.LT.AND P3, PT, R17, UR7, !P0 ;  /* 0x0000000711007c0c */ /* 0x000fe2000c761270 */
[----:B------:R-:W-:Y:S01]  /*3350*/  VIADD R17, R0, 0xb ;  /* 0x0000000b00117836 */ /* 0x000fe20000000000 */
[C---:B------:R-:W-:Y:S01]  /*3360*/  LEA.HI.X.SX32 R25, R26.reuse, R2, 0x1, P6 ;  /* 0x000000021a197211 */ /* 0x040fe200030f0eff */
[----:B------:R-:W-:Y:S01]  /*3370*/  VIADD R26, R26, UR6 ;  /* 0x000000061a1a7c36 */ /* 0x000fe20008000000 */
[----:B------:R-:W-:Y:S01]  /*3380*/  PRMT R29, R12, 0x7772, RZ ;  /* 0x000077720c1d7816 */ /* 0x000fe200000000ff */
[----:B------:R3:W-:Y:S01]  /*3390*/  @P1 STG.E.U8 desc[UR14][R20.64], R31 ;  /* 0x0000001f14001986 */ /* 0x0007e2000c10110e */
[----:B------:R-:W-:Y:S01]  /*33a0*/  ISETP.LT.AND P2, PT, R17, UR7, !P0 ;  /* 0x0000000711007c0c */ /* 0x000fe2000c741270 */
[----:B------:R-:W-:-:S02]  /*33b0*/  VIADD R17, R0, 0xc ;  /* 0x0000000c00117836 */ /* 0x000fc40000000000 */
[----:B------:R4:W-:Y:S01]  /*33c0*/  @P5 STG.E.U8 desc[UR14][R22.64], R29 ;  /* 0x0000001d16005986 */ /* 0x0009e2000c10110e */
[----:B--2---:R-:W-:Y:S01]  /*33d0*/  PRMT R27, R12, 0x7773, RZ ;  /* 0x000077730c1b7816 */ /* 0x004fe200000000ff */
[----:B------:R-:W-:Y:S01]  /*33e0*/  VIADD R12, R0, 0xe ;  /* 0x0000000e000c7836 */ /* 0x000fe20000000000 */
[CC--:B------:R-:W-:Y:S02]  /*33f0*/  IADD3 R18, P6, R26.reuse, R3.reuse, RZ ;  /* 0x000000031a127210 */ /* 0x0c0fe40007fde0ff */
[----:B------:R-:W-:Y:S01]  /*3400*/  ISETP.LT.AND P1, PT, R17, UR7, !P0 ;  /* 0x0000000711007c0c */ /* 0x000fe2000c721270 */
[----:B------:R2:W-:Y:S01]  /*3410*/  @P4 STG.E.U8 desc[UR14][R24.64], R27 ;  /* 0x0000001b18004986 */ /* 0x0005e2000c10110e */
[----:B---3--:R-:W-:Y:S01]  /*3420*/  VIADD R20, R26, UR6 ;  /* 0x000000061a147c36 */ /* 0x008fe20008000000 */
[----:B------:R-:W-:Y:S01]  /*3430*/  ISETP.LT.AND P4, PT, R12, UR7, !P0 ;  /* 0x000000070c007c0c */ /* 0x000fe2000c781270 */
[----:B------:R-:W-:Y:S01]  /*3440*/  VIADD R17, R0, 0xd ;  /* 0x0000000d00117836 */ /* 0x000fe20000000000 */
[----:B------:R-:W-:Y:S01]  /*3450*/  LEA.HI.X.SX32 R19, R26, R2, 0x1, P6 ;  /* 0x000000021a137211 */ /* 0x000fe200030f0eff */
[C---:B------:R-:W-:Y:S01]  /*3460*/  VIADD R21, R20.reuse, UR6 ;  /* 0x0000000614157c36 */ /* 0x040fe20008000000 */
[----:B------:R-:W-:-:S02]  /*3470*/  IADD3 R12, P6, R20, R3, RZ ;  /* 0x00000003140c7210 */ /* 0x000fc40007fde0ff */
[C---:B----4-:R-:W-:Y:S02]  /*3480*/  PRMT R29, R13.reuse, 0x7772, RZ ;  /* 0x000077720d1d7816 */ /* 0x050fe400000000ff */
[----:B------:R-:W-:Y:S02]  /*3490*/  PRMT R31, R13, 0x7773, RZ ;  /* 0x000077730d1f7816 */ /* 0x000fe400000000ff */
[-C--:B------:R-:W-:Y:S01]  /*34a0*/  LEA.HI.X.SX32 R13, R20, R2.reuse, 0x1, P6 ;  /* 0x00000002140d7211 */ /* 0x080fe200030f0eff */
[C---:B--2---:R-:W-:Y:S01]  /*34b0*/  VIADD R24, R21.reuse, UR6 ;  /* 0x0000000615187c36 */ /* 0x044fe20008000000 */
[-C--:B------:R-:W-:Y:S01]  /*34c0*/  IADD3 R20, P6, R21, R3.reuse, RZ ;  /* 0x0000000315147210 */ /* 0x080fe20007fde0ff */
[----:B------:R2:W-:Y:S01]  /*34d0*/  @P3 STG.E.U8 desc[UR14][R18.64], R29 ;  /* 0x0000001d12003986 */ /* 0x0005e2000c10110e */
[----:B------:R-:W-:Y:S01]  /*34e0*/  ISETP.LT.AND P5, PT, R17, UR7, !P0 ;  /* 0x0000000711007c0c */ /* 0x000fe2000c7a1270 */
[----:B------:R-:W-:Y:S01]  /*34f0*/  VIADD R17, R0, 0xf ;  /* 0x0000000f00117836 */ /* 0x000fe20000000000 */
[----:B------:R-:W-:Y:S01]  /*3500*/  LEA.HI.X.SX32 R21, R21, R2, 0x1, P6 ;  /* 0x0000000215157211 */ /* 0x000fe200030f0eff */
[----:B------:R3:W-:Y:S01]  /*3510*/  @P2 STG.E.U8 desc[UR14][R12.64], R31 ;  /* 0x0000001f0c002986 */ /* 0x0007e2000c10110e */
[----:B------:R-:W-:-:S02]  /*3520*/  IADD3 R22, P6, R24, R3, RZ ;  /* 0x0000000318167210 */ /* 0x000fc40007fde0ff */
[----:B------:R-:W-:Y:S02]  /*3530*/  PRMT R27, R14, 0x7772, RZ ;  /* 0x000077720e1b7816 */ /* 0x000fe400000000ff */
[C---:B------:R-:W-:Y:S01]  /*3540*/  LEA.HI.X.SX32 R23, R24.reuse, R2, 0x1, P6 ;  /* 0x0000000218177211 */ /* 0x040fe200030f0eff */
[----:B------:R-:W-:Y:S01]  /*3550*/  VIADD R24, R24, UR6 ;  /* 0x0000000618187c36 */ /* 0x000fe20008000000 */
[----:B------:R-:W-:Y:S01]  /*3560*/  ISETP.LT.AND P3, PT, R17, UR7, !P0 ;  /* 0x0000000711007c0c */ /* 0x000fe2000c761270 */
[----:B------:R4:W-:Y:S01]  /*3570*/  @P1 STG.E.U8 desc[UR14][R20.64], R27 ;  /* 0x0000001b14001986 */ /* 0x0009e2000c10110e */
[----:B--2---:R-:W-:Y:S01]  /*3580*/  PRMT R29, R14, 0x7773, RZ ;  /* 0x000077730e1d7816 */ /* 0x004fe200000000ff */
[----:B------:R-:W-:Y:S01]  /*3590*/  VIADD R18, R24, UR6 ;  /* 0x0000000618127c36 */ /* 0x000fe20008000000 */
[----:B------:R-:W-:Y:S01]  /*35a0*/  PRMT R25, R15, 0x7773, RZ ;  /* 0x000077730f197816 */ /* 0x000fe200000000ff */
[----:B---3--:R-:W-:Y:S01]  /*35b0*/  VIADD R13, R0, 0x12 ;  /* 0x00000012000d7836 */ /* 0x008fe20000000000 */
[----:B------:R-:W-:Y:S01]  /*35c0*/  IADD3 R12, P6, R24, R3, RZ ;  /* 0x00000003180c7210 */ /* 0x000fe20007fde0ff */
[----:B------:R2:W-:Y:S01]  /*35d0*/  @P5 STG.E.U8 desc[UR14][R22.64], R29 ;  /* 0x0000001d16005986 */ /* 0x0005e2000c10110e */
[----:B------:R-:W-:-:S02]  /*35e0*/  VIADD R17, R0, 0x10 ;  /* 0x0000001000117836 */ /* 0x000fc40000000000 */
[----:B------:R-:W-:Y:S01]  /*35f0*/  ISETP.LT.AND P5, PT, R13, UR7, !P0 ;  /* 0x000000070d007c0c */ /* 0x000fe2000c7a1270 */
[----:B------:R-:W-:Y:S01]  /*3600*/  VIADD R19, R18, UR6 ;  /* 0x0000000612137c36 */ /* 0x000fe20008000000 */
[-C--:B------:R-:W-:Y:S02]  /*3610*/  LEA.HI.X.SX32 R13, R24, R2.reuse, 0x1, P6 ;  /* 0x00000002180d7211 */ /* 0x080fe400030f0eff */
[----:B------:R-:W-:Y:S02]  /*3620*/  IADD3 R14, P6, R18, R3, RZ ;  /* 0x00000003120e7210 */ /* 0x000fe40007fde0ff */
[----:B------:R-:W-:Y:S01]  /*3630*/  ISETP.LT.AND P2, PT, R17, UR7, !P0 ;  /* 0x0000000711007c0c */ /* 0x000fe2000c741270 */
[----:B------:R-:W-:Y:S01]  /*3640*/  VIADD R17, R0, 0x11 ;  /* 0x0000001100117836 */ /* 0x000fe20000000000 */
[----:B----4-:R-:W-:Y:S01]  /*3650*/  PRMT R27, R15, 0x7772, RZ ;  /* 0x000077720f1b7816 */ /* 0x010fe200000000ff */
[----:B--2---:R-:W-:Y:S01]  /*3660*/  VIADD R22, R19, UR6 ;  /* 0x0000000613167c36 */ /* 0x004fe20008000000 */
[----:B------:R-:W-:-:S02]  /*3670*/  LEA.HI.X.SX32 R15, R18, R2, 0x1, P6 ;  /* 0x00000002120f7211 */ /* 0x000fc400030f0eff */
[-C--:B------:R-:W-:Y:S01]  /*3680*/  IADD3 R18, P6, R19, R3.reuse, RZ ;  /* 0x0000000313127210 */ /* 0x080fe20007fde0ff */
[----:B------:R2:W-:Y:S01]  /*3690*/  @P4 STG.E.U8 desc[UR14][R12.64], R27 ;  /* 0x0000001b0c004986 */ /* 0x0005e2000c10110e */
[----:B------:R-:W-:Y:S01]  /*36a0*/  ISETP.LT.AND P1, PT, R17, UR7, !P0 ;  /* 0x0000000711007c0c */ /* 0x000fe2000c721270 */
[----:B------:R-:W-:Y:S01]  /*36b0*/  VIADD R17, R0, 0x13 ;  /* 0x0000001300117836 */ /* 0x000fe20000000000 */
[-C--:B------:R-:W-:Y:S01]  /*36c0*/  LEA.HI.X.SX32 R19, R19, R2.reuse, 0x1, P6 ;  /* 0x0000000213137211 */ /* 0x080fe200030f0eff */
[----:B------:R3:W-:Y:S01]  /*36d0*/  @P3 STG.E.U8 desc[UR14][R14.64], R25 ;  /* 0x000000190e003986 */ /* 0x0007e2000c10110e */
[-C--:B------:R-:W-:Y:S02]  /*36e0*/  IADD3 R20, P6, R22, R3.reuse, RZ ;  /* 0x0000000316147210 */ /* 0x080fe40007fde0ff */
[----:B-1----:R-:W-:Y:S02]  /*36f0*/  PRMT R23, R8, 0x7770, RZ ;  /* 0x0000777008177816 */ /* 0x002fe400000000ff */
[C---:B------:R-:W-:Y:S01]  /*3700*/  LEA.HI.X.SX32 R21, R22.reuse, R2, 0x1, P6 ;  /* 0x0000000216157211 */ /* 0x040fe200030f0eff */
[----:B------:R-:W-:Y:S01]  /*3710*/  VIADD R22, R22, UR6 ;  /* 0x0000000616167c36 */ /* 0x000fe20008000000 */
[----:B------:R-:W-:Y:S01]  /*3720*/  PRMT R29, R8, 0x7771, RZ ;  /* 0x00007771081d7816 */ /* 0x000fe200000000ff */
[C---:B--2---:R-:W-:Y:S01]  /*3730*/  VIADD R13, R0.reuse, 0x16 ;  /* 0x00000016000d7836 */ /* 0x044fe20000000000 */
[----:B------:R1:W-:Y:S01]  /*3740*/  @P2 STG.E.U8 desc[UR14][R18.64], R23 ;  /* 0x0000001712002986 */ /* 0x0003e2000c10110e */
[----:B------:R-:W-:Y:S01]  /*3750*/  ISETP.LT.AND P4, PT, R17, UR7, !P0 ;  /* 0x0000000711007c0c */ /* 0x000fe2000c781270 */
[----:B------:R-:W-:Y:S01]  /*3760*/  VIADD R17, R0, 0x14 ;  /* 0x0000001400117836 */ /* 0x000fe20000000000 */
[C---:B------:R-:W-:Y:S01]  /*3770*/  IADD3 R12, P6, R22.reuse, R3, RZ ;  /* 0x00000003160c7210 */ /* 0x040fe20007fde0ff */
[----:B---3--:R-:W-:Y:S01]  /*3780*/  VIADD R15, R22, UR6 ;  /* 0x00000006160f7c36 */ /* 0x008fe20008000000 */
[----:B------:R2:W-:Y:S01]  /*3790*/  @P1 STG.E.U8 desc[UR14][R20.64], R29 ;  /* 0x0000001d14001986 */ /* 0x0005e2000c10110e */
[----:B------:R-:W-:-:S02]  /*37a0*/  ISETP.LT.AND P1, PT, R13, UR7, !P0 ;  /* 0x000000070d007c0c */ /* 0x000fc4000c721270 */
[-C--:B------:R-:W-:Y:S02]  /*37b0*/  LEA.HI.X.SX32 R13, R22, R2.reuse, 0x1, P6 ;  /* 0x00000002160d7211 */ /* 0x080fe400030f0eff */
[CC--:B------:R-:W-:Y:S01]  /*37c0*/  IADD3 R14, P6, R15.reuse, R3.reuse, RZ ;  /* 0x000000030f0e7210 */ /* 0x0c0fe20007fde0ff */
[----:B-1----:R-:W-:Y:S01]  /*37d0*/  VIADD R19, R15, UR6 ;  /* 0x000000060f137c36 */ /* 0x002fe20008000000 */
[----:B------:R-:W-:Y:S01]  /*37e0*/  ISETP.LT.AND P3, PT, R17, UR7, !P0 ;  /* 0x0000000711007c0c */ /* 0x000fe2000c761270 */
[C---:B------:R-:W-:Y:S01]  /*37f0*/  VIADD R17, R0.reuse, 0x15 ;  /* 0x0000001500117836 */ /* 0x040fe20000000000 */
[-C--:B------:R-:W-:Y:S01]  /*3800*/  LEA.HI.X.SX32 R15, R15, R2.reuse, 0x1, P6 ;  /* 0x000000020f0f7211 */ /* 0x080fe200030f0eff */
[C---:B------:R-:W-:Y:S01]  /*3810*/  VIADD R22, R19.reuse, UR6 ;  /* 0x0000000613167c36 */ /* 0x040fe20008000000 */
[----:B------:R-:W-:Y:S02]  /*3820*/  IADD3 R18, P6, R19, R3, RZ ;  /* 0x0000000313127210 */ /* 0x000fe40007fde0ff */
[----:B------:R-:W-:Y:S01]  /*3830*/  ISETP.LT.AND P2, PT, R17, UR7, !P0 ;  /* 0x0000000711007c0c */ /* 0x000fe2000c741270 */
[----:B------:R-:W-:Y:S01]  /*3840*/  VIADD R17, R0, 0x17 ;  /* 0x0000001700117836 */ /* 0x000fe20000000000 */
[----:B------:R-:W-:-:S02]  /*3850*/  LEA.HI.X.SX32 R19, R19, R2, 0x1, P6 ;  /* 0x0000000213137211 */ /* 0x000fc400030f0eff */
[C---:B--2---:R-:W-:Y:S02]  /*3860*/  IADD3 R20, P6, R22.reuse, R3, RZ ;  /* 0x0000000316147210 */ /* 0x044fe40007fde0ff */
[C---:B------:R-:W-:Y:S02]  /*3870*/  PRMT R23, R9.reuse, 0x7770, RZ ;  /* 0x0000777009177816 */ /* 0x040fe400000000ff */
[----:B------:R-:W-:Y:S02]  /*3880*/  PRMT R27, R9, 0x7771, RZ ;  /* 0x00007771091b7816 */ /* 0x000fe400000000ff */
[C---:B------:R-:W-:Y:S01]  /*3890*/  LEA.HI.X.SX32 R21, R22.reuse, R2, 0x1, P6 ;  /* 0x0000000216157211 */ /* 0x040fe200030f0eff */
[----:B------:R-:W-:Y:S01]  /*38a0*/  VIADD R22, R22, UR6 ;  /* 0x0000000616167c36 */ /* 0x000fe20008000000 */
[----:B------:R1:W-:Y:S01]  /*38b0*/  @P5 STG.E.U8 desc[UR14][R12.64], R23 ;  /* 0x000000170c005986 */ /* 0x0003e2000c10110e */
[----:B------:R-:W-:Y:S02]  /*38c0*/  PRMT R25, R10, 0x7770, RZ ;  /* 0x000077700a197816 */ /* 0x000fe400000000ff */
[----:B------:R-:W-:Y:S01]  /*38d0*/  ISETP.LT.AND P5, PT, R17, UR7, !P0 ;  /* 0x0000000711007c0c */ /* 0x000fe2000c7a1270 */
[----:B------:R2:W-:Y:S01]  /*38e0*/  @P4 STG.E.U8 desc[UR14][R14.64], R27 ;  /* 0x0000001b0e004986 */ /* 0x0005e2000c10110e */
[----:B------:R-:W-:-:S03]  /*38f0*/  VIADD R17, R0, 0x18 ;  /* 0x0000001800117836 */ /* 0x000fc60000000000 */
[----:B------:R3:W-:Y:S02]  /*3900*/  @P3 STG.E.U8 desc[UR14][R18.64], R25 ;  /* 0x0000001912003986 */ /* 0x0007e4000c10110e */
[----:B------:R-:W-:Y:S01]  /*3910*/  ISETP.LT.AND P4, PT, R17, UR7, !P0 ;  /* 0x0000000711007c0c */ /* 0x000fe2000c781270 */
[----:B------:R-:W-:Y:S01]  /*3920*/  VIADD R17, R0, 0x19 ;  /* 0x0000001900117836 */ /* 0x000fe20000000000 */
[----:B-1----:R-:W-:Y:S01]  /*3930*/  PRMT R23, R10, 0x7771, RZ ;  /* 0x000077710a177816 */ /* 0x002fe200000000ff */
[----:B------:R-:W-:Y:S01]  /*3940*/  VIADD R13, R0, 0x1a ;  /* 0x0000001a000d7836 */ /* 0x000fe20000000000 */
[C---:B------:R-:W-:Y:S01]  /*3950*/  IADD3 R12, P6, R22.reuse, R3, RZ ;  /* 0x00000003160c7210 */ /* 0x040fe20007fde0ff */
[----:B--2---:R-:W-:Y:S02]  /*3960*/  VIADD R15, R22, UR6 ;  /* 0x00000006160f7c36 */ /* 0x004fe40008000000 */
[----:B------:R1:W-:Y:S01]  /*3970*/  @P2 STG.E.U8 desc[UR14][R20.64], R23 ;  /* 0x0000001714002986 */ /* 0x0003e2000c10110e */
[----:B------:R-:W-:-:S02]  /*3980*/  ISETP.LT.AND P2, PT, R13, UR7, !P0 ;  /* 0x000000070d007c0c */ /* 0x000fc4000c741270 */
[-C--:B------:R-:W-:Y:S01]  /*3990*/  LEA.HI.X.SX32 R13, R22, R2.reuse, 0x1, P6 ;  /* 0x00000002160d7211 */ /* 0x080fe200030f0eff */
[C---:B---3--:R-:W-:Y:S01]  /*39a0*/  VIADD R19, R15.reuse, UR6 ;  /* 0x000000060f137c36 */ /* 0x048fe20008000000 */
[-C--:B------:R-:W-:Y:S02]  /*39b0*/  IADD3 R14, P6, R15, R3.reuse, RZ ;  /* 0x000000030f0e7210 */ /* 0x080fe40007fde0ff */
[----:B------:R-:W-:Y:S01]  /*39c0*/  ISETP.LT.AND P3, PT, R17, UR7, !P0 ;  /* 0x0000000711007c0c */ /* 0x000fe2000c761270 */
[----:B------:R-:W-:Y:S01]  /*39d0*/  VIADD R22, R19, UR6 ;  /* 0x0000000613167c36 */ /* 0x000fe20008000000 */
[----:B------:R-:W-:Y:S01]  /*39e0*/  LEA.HI.X.SX32 R15, R15, R2, 0x1, P6 ;  /* 0x000000020f0f7211 */ /* 0x000fe200030f0eff */
[----:B------:R-:W-:Y:S01]  /*39f0*/  VIADD R17, R0, 0x1b ;  /* 0x0000001b00117836 */ /* 0x000fe20000000000 */
[----:B------:R-:W-:Y:S02]  /*3a00*/  IADD3 R18, P6, R19, R3, RZ ;  /* 0x0000000313127210 */ /* 0x000fe40007fde0ff */
[----:B------:R-:W-:-:S02]  /*3a10*/  PRMT R25, R11, 0x7770, RZ ;  /* 0x000077700b197816 */ /* 0x000fc400000000ff */
[-C--:B------:R-:W-:Y:S02]  /*3a20*/  LEA.HI.X.SX32 R19, R19, R2.reuse, 0x1, P6 ;  /* 0x0000000213137211 */ /* 0x080fe400030f0eff */
[C---:B-1----:R-:W-:Y:S01]  /*3a30*/  IADD3 R20, P6, R22.reuse, R3, RZ ;  /* 0x0000000316147210 */ /* 0x042fe20007fde0ff */
[----:B------:R1:W-:Y:S01]  /*3a40*/  @P1 STG.E.U8 desc[UR14][R12.64], R25 ;  /* 0x000000190c001986 */ /* 0x0003e2000c10110e */
[----:B------:R-:W-:Y:S02]  /*3a50*/  PRMT R27, R11, 0x7771, RZ ;  /* 0x000077710b1b7816 */ /* 0x000fe400000000ff */
[C---:B------:R-:W-:Y:S01]  /*3a60*/  LEA.HI.X.SX32 R21, R22.reuse, R2, 0x1, P6 ;  /* 0x0000000216157211 */ /* 0x040fe200030f0eff */
[----:B------:R-:W-:Y:S01]  /*3a70*/  VIADD R22, R22, UR6 ;  /* 0x0000000616167c36 */ /* 0x000fe20008000000 */
[----:B------:R-:W-:Y:S01]  /*3a80*/  PRMT R23, R8, 0x7772, RZ ;  /* 0x0000777208177816 */ /* 0x000fe200000000ff */
[----:B------:R2:W-:Y:S01]  /*3a90*/  @P5 STG.E.U8 desc[UR14][R14.64], R27 ;  /* 0x0000001b0e005986 */ /* 0x0005e2000c10110e */
[----:B------:R-:W-:Y:S01]  /*3aa0*/  ISETP.LT.AND P1, PT, R17, UR7, !P0 ;  /* 0x0000000711007c0c */ /* 0x000fe2000c721270 */
[----:B------:R-:W-:-:S02]  /*3ab0*/  VIADD R17, R0, 0x1c ;  /* 0x0000001c00117836 */ /* 0x000fc40000000000 */
[----:B------:R3:W-:Y:S01]  /*3ac0*/  @P4 STG.E.U8 desc[UR14][R18.64], R23 ;  /* 0x0000001712004986 */ /* 0x0007e2000c10110e */
[----:B-1----:R-:W-:Y:S01]  /*3ad0*/  PRMT R25, R8, 0x7773, RZ ;  /* 0x0000777308197816 */ /* 0x002fe200000000ff */
[----:B------:R-:W-:Y:S01]  /*3ae0*/  VIADD R8, R0, 0x1e ;  /* 0x0000001e00087836 */ /* 0x000fe20000000000 */
[CC--:B------:R-:W-:Y:S02]  /*3af0*/  IADD3 R12, P6, R22.reuse, R3.reuse, RZ ;  /* 0x00000003160c7210 */ /* 0x0c0fe40007fde0ff */
[----:B------:R-:W-:Y:S01]  /*3b00*/  ISETP.LT.AND P5, PT, R17, UR7, !P0 ;  /* 0x0000000711007c0c */ /* 0x000fe2000c7a1270 */
[----:B------:R1:W-:Y:S01]  /*3b10*/  @P3 STG.E.U8 desc[UR14][R20.64], R25 ;  /* 0x0000001914003986 */ /* 0x0003e2000c10110e */
[C---:B--2---:R-:W-:Y:S01]  /*3b20*/  VIADD R15, R22.reuse, UR6 ;  /* 0x00000006160f7c36 */ /* 0x044fe20008000000 */
[----:B------:R-:W-:Y:S01]  /*3b30*/  LEA.HI.X.SX32 R13, R22, R2, 0x1, P6 ;  /* 0x00000002160d7211 */ /* 0x000fe200030f0eff */
[----:B------:R-:W-:Y:S01]  /*3b40*/  VIADD R14, R0, 0x1f ;  /* 0x0000001f000e7836 */ /* 0x000fe20000000000 */
[----:B------:R-:W-:Y:S01]  /*3b50*/  ISETP.LT.AND P3, PT, R8, UR7, !P0 ;  /* 0x0000000708007c0c */ /* 0x000fe2000c761270 */
[----:B---3--:R-:W-:Y:S01]  /*3b60*/  VIADD R18, R15, UR6 ;  /* 0x000000060f127c36 */ /* 0x008fe20008000000 */
[----:B------:R-:W-:Y:S01]  /*3b70*/  PRMT R23, R9, 0x7772, RZ ;  /* 0x0000777209177816 */ /* 0x000fe200000000ff */
[----:B------:R-:W-:Y:S01]  /*3b80*/  VIADD R17, R0, 0x1d ;  /* 0x0000001d00117836 */ /* 0x000fe20000000000 */
[----:B------:R-:W-:-:S02]  /*3b90*/  IADD3 R8, P6, R15, R3, RZ ;  /* 0x000000030f087210 */ /* 0x000fc40007fde0ff */
[----:B------:R-:W-:Y:S01]  /*3ba0*/  PRMT R27, R9, 0x7773, RZ ;  /* 0x00007773091b7816 */ /* 0x000fe200000000ff */
[----:B------:R2:W-:Y:S01]  /*3bb0*/  @P2 STG.E.U8 desc[UR14][R12.64], R23 ;  /* 0x000000170c002986 */ /* 0x0005e2000c10110e */
[-C--:B------:R-:W-:Y:S01]  /*3bc0*/  LEA.HI.X.SX32 R9, R15, R2.reuse, 0x1, P6 ;  /* 0x000000020f097211 */ /* 0x080fe200030f0eff */
[----:B-1----:R-:W-:Y:S01]  /*3bd0*/  VIADD R20, R18, UR6 ;  /* 0x0000000612147c36 */ /* 0x002fe20008000000 */
[----:B------:R-:W-:Y:S02]  /*3be0*/  ISETP.LT.AND P2, PT, R14, UR7, !P0 ;  /* 0x000000070e007c0c */ /* 0x000fe4000c741270 */
[----:B------:R-:W-:Y:S01]  /*3bf0*/  IADD3 R14, P6, R18, R3, RZ ;  /* 0x00000003120e7210 */ /* 0x000fe20007fde0ff */
[----:B------:R1:W-:Y:S01]  /*3c00*/  @P1 STG.E.U8 desc[UR14][R8.64], R27 ;  /* 0x0000001b08001986 */ /* 0x0003e2000c10110e */
[----:B------:R-:W-:Y:S01]  /*3c10*/  ISETP.LT.AND P4, PT, R17, UR7, !P0 ;  /* 0x0000000711007c0c */ /* 0x000fe2000c781270 */
[----:B------:R-:W-:Y:S01]  /*3c20*/  VIADD R17, R0, 0x20 ;  /* 0x0000002000117836 */ /* 0x000fe20000000000 */
[----:B------:R-:W-:-:S02]  /*3c30*/  LEA.HI.X.SX32 R15, R18, R2, 0x1, P6 ;  /* 0x00000002120f7211 */ /* 0x000fc400030f0eff */
[-C--:B------:R-:W-:Y:S01]  /*3c40*/  IADD3 R18, P6, R20, R3.reuse, RZ ;  /* 0x0000000314127210 */ /* 0x080fe20007fde0ff */
[----:B--2---:R-:W-:Y:S01]  /*3c50*/  VIADD R12, R0, 0x23 ;  /* 0x00000023000c7836 */ /* 0x004fe20000000000 */
[----:B------:R-:W-:Y:S02]  /*3c60*/  PRMT R25, R10, 0x7772, RZ ;  /* 0x000077720a197816 */ /* 0x000fe400000000ff */
[C---:B------:R-:W-:Y:S01]  /*3c70*/  LEA.HI.X.SX32 R19, R20.reuse, R2, 0x1, P6 ;  /* 0x0000000214137211 */ /* 0x040fe200030f0eff */
[----:B------:R-:W-:Y:S01]  /*3c80*/  VIADD R20, R20, UR6 ;  /* 0x0000000614147c36 */ /* 0x000fe20008000000 */
[----:B------:R-:W-:Y:S01]  /*3c90*/  ISETP.LT.AND P1, PT, R17, UR7, !P0 ;  /* 0x0000000711007c0c */ /* 0x000fe2000c721270 */
[----:B------:R-:W-:Y:S01]  /*3ca0*/  VIADD R17, R0, 0x21 ;  /* 0x0000002100117836 */ /* 0x000fe20000000000 */
[----:B------:R-:W-:Y:S01]  /*3cb0*/  PRMT R23, R10, 0x7773, RZ ;  /* 0x000077730a177816 */ /* 0x000fe200000000ff */
[----:B-1----:R-:W-:Y:S01]  /*3cc0*/  VIADD R9, R0, 0x22 ;  /* 0x0000002200097836 */ /* 0x002fe20000000000 */
[C---:B------:R-:W-:Y:S01]  /*3cd0*/  IADD3 R8, P6, R20.reuse, R3, RZ ;  /* 0x0000000314087210 */ /* 0x040fe20007fde0ff */
[----:B------:R1:W-:Y:S01]  /*3ce0*/  @P5 STG.E.U8 desc[UR14][R14.64], R25 ;  /* 0x000000190e005986 */ /* 0x0003e2000c10110e */
[----:B------:R-:W-:Y:S01]  /*3cf0*/  VIADD R13, R20, UR6 ;  /* 0x00000006140d7c36 */ /* 0x000fe20008000000 */
[----:B------:R-:W-:-:S02]  /*3d00*/  ISETP.LT.AND P5, PT, R17, UR7, !P0 ;  /* 0x0000000711007c0c */ /* 0x000fc4000c7a1270 */
[----:B------:R0:W-:Y:S01]  /*3d10*/  @P4 STG.E.U8 desc[UR14][R18.64], R23 ;  /* 0x0000001712004986 */ /* 0x0001e2000c10110e */
[----:B------:R-:W-:Y:S02]  /*3d20*/  ISETP.LT.AND P4, PT, R9, UR7, !P0 ;  /* 0x0000000709007c0c */ /* 0x000fe4000c781270 */
[-C--:B------:R-:W-:Y:S02]  /*3d30*/  LEA.HI.X.SX32 R9, R20, R2.reuse, 0x1, P6 ;  /* 0x0000000214097211 */ /* 0x080fe400030f0eff */
[----:B------:R-:W-:Y:S02]  /*3d40*/  PRMT R17, R11, 0x7772, RZ ;  /* 0x000077720b117816 */ /* 0x000fe400000000ff */
[C---:B------:R-:W-:Y:S01]  /*3d50*/  IADD3 R10, P6, R13.reuse, R3, RZ ;  /* 0x000000030d0a7210 */ /* 0x040fe20007fde0ff */
[----:B-1----:R-:W-:Y:S01]  /*3d60*/  VIADD R15, R13, UR6 ;  /* 0x000000060d0f7c36 */ /* 0x002fe20008000000 */
[----:B------:R-:W-:Y:S01]  /*3d70*/  PRMT R21, R11, 0x7773, RZ ;  /* 0x000077730b157816 */ /* 0x000fe200000000ff */
[----:B------:R1:W-:Y:S01]  /*3d80*/  @P3 STG.E.U8 desc[UR14][R8.64], R17 ;  /* 0x0000001108003986 */ /* 0x0003e2000c10110e */
[----:B------:R-:W-:Y:S01]  /*3d90*/  LEA.HI.X.SX32 R11, R13, R2, 0x1, P6 ;  /* 0x000000020d0b7211 */ /* 0x000fe200030f0eff */
[----:B------:R-:W-:Y:S01]  /*3da0*/  VIADD R14, R0, 0x24 ;  /* 0x00000024000e7836 */ /* 0x000fe20000000000 */
[----:B------:R-:W-:-:S02]  /*3db0*/  ISETP.LT.AND P3, PT, R12, UR7, !P0 ;  /* 0x000000070c007c0c */ /* 0x000fc4000c761270 */
[CC--:B------:R-:W-:Y:S01]  /*3dc0*/  IADD3 R12, P6, R15.reuse, R3.reuse, RZ ;  /* 0x000000030f0c7210 */ /* 0x0c0fe20007fde0ff */
[----:B------:R2:W-:Y:S01]  /*3dd0*/  @P2 STG.E.U8 desc[UR14][R10.64], R21 ;  /* 0x000000150a002986 */ /* 0x0005e2000c10110e */
[----:B0-----:R-:W-:Y:S02]  /*3de0*/  PRMT R19, R4, 0x7770, RZ ;  /* 0x0000777004137816 */ /* 0x001fe400000000ff */
[CC--:B------:R-:W-:Y:S01]  /*3df0*/  LEA.HI.X.SX32 R13, R15.reuse, R2.reuse, 0x1, P6 ;  /* 0x000000020f0d7211 */ /* 0x0c0fe200030f0eff */
[----:B------:R-:W-:Y:S01]  /*3e00*/  VIADD R15, R15, UR6 ;  /* 0x000000060f0f7c36 */ /* 0x000fe20008000000 */
[----:B------:R-:W-:Y:S01]  /*3e10*/  ISETP.LT.AND P2, PT, R14, UR7, !P0 ;  /* 0x000000070e007c0c */ /* 0x000fe2000c741270 */
[----:B------:R-:W-:Y:S01]  /*3e20*/  VIADD R14, R0, 0x25 ;  /* 0x00000025000e7836 */ /* 0x000fe20000000000 */
[----:B------:R-:W-:Y:S01]  /*3e30*/  PRMT R23, R5, 0x7770, RZ ;  /* 0x0000777005177816 */ /* 0x000fe200000000ff */
[C---:B-1----:R-:W-:Y:S01]  /*3e40*/  VIADD R17, R15.reuse, UR6 ;  /* 0x000000060f117c36 */ /* 0x042fe20008000000 */
[C---:B------:R-:W-:Y:S01]  /*3e50*/  IADD3 R8, P6, R15.reuse, R3, RZ ;  /* 0x000000030f087210 */ /* 0x040fe20007fde0ff */
[----:B------:R0:W-:Y:S01]  /*3e60*/  @P1 STG.E.U8 desc[UR14][R12.64], R19 ;  /* 0x000000130c001986 */ /* 0x0001e2000c10110e */
[----:B------:R-:W-:Y:S01]  /*3e70*/  ISETP.LT.AND P1, PT, R14, UR7, !P0 ;  /* 0x000000070e007c0c */ /* 0x000fe2000c721270 */
[----:B------:R-:W-:Y:S01]  /*3e80*/  VIADD R14, R0, 0x26 ;  /* 0x00000026000e7836 */ /* 0x000fe20000000000 */
[----:B------:R-:W-:Y:S01]  /*3e90*/  LEA.HI.X.SX32 R9, R15, R2, 0x1, P6 ;  /* 0x000000020f097211 */ /* 0x000fe200030f0eff */
[----:B------:R-:W-:Y:S01]  /*3ea0*/  VIADD R15, R17, UR6 ;  /* 0x00000006110f7c36 */ /* 0x000fe20008000000 */
[----:B--2---:R-:W-:-:S02]  /*3eb0*/  PRMT R21, R4, 0x7771, RZ ;  /* 0x0000777104157816 */ /* 0x004fc400000000ff */
[-C--:B------:R-:W-:Y:S01]  /*3ec0*/  IADD3 R10, P6, R17, R3.reuse, RZ ;  /* 0x00000003110a7210 */ /* 0x080fe20007fde0ff */
[----:B------:R-:W-:Y:S01]  /*3ed0*/  VIADD R18, R15, UR6 ;  /* 0x000000060f127c36 */ /* 0x000fe20008000000 */
[----:B------:R-:W-:Y:S01]  /*3ee0*/  PRMT R25, R5, 0x7773, RZ ;  /* 0x0000777305197816 */ /* 0x000fe200000000ff */
[----:B------:R1:W-:Y:S01]  /*3ef0*/  @P5 STG.E.U8 desc[UR14][R8.64], R21 ;  /* 0x0000001508005986 */ /* 0x0003e2000c10110e */
[----:B------:R-:W-:Y:S01]  /*3f00*/  LEA.HI.X.SX32 R11, R17, R2, 0x1, P6 ;  /* 0x00000002110b7211 */ /* 0x000fe200030f0eff */
[----:B------:R-:W-:Y:S01]  /*3f10*/  VIADD R17, R0, 0x28 ;  /* 0x0000002800117836 */ /* 0x000fe20000000000 */
[----:B------:R-:W-:Y:S01]  /*3f20*/  ISETP.LT.AND P5, PT, R14, UR7, !P0 ;  /* 0x000000070e007c0c */ /* 0x000fe2000c7a1270 */
[----:B------:R-:W-:Y:S01]  /*3f30*/  VIADD R14, R0, 0x27 ;  /* 0x00000027000e7836 */ /* 0x000fe20000000000 */
[----:B0-----:R-:W-:Y:S01]  /*3f40*/  IADD3 R12, P6, R15, R3, RZ ;  /* 0x000000030f0c7210 */ /* 0x001fe20007fde0ff */
[----:B------:R0:W-:Y:S01]  /*3f50*/  @P4 STG.E.U8 desc[UR14][R10.64], R23 ;  /* 0x000000170a004986 */ /* 0x0001e2000c10110e */
[----:B------:R-:W-:-:S02]  /*3f60*/  PRMT R19, R5, 0x7771, RZ ;  /* 0x0000777105137816 */ /* 0x000fc400000000ff */
[-C--:B------:R-:W-:Y:S02]  /*3f70*/  LEA.HI.X.SX32 R13, R15, R2.reuse, 0x1, P6 ;  /* 0x000000020f0d7211 */ /* 0x080fe400030f0eff */
[----:B------:R-:W-:Y:S01]  /*3f80*/  ISETP.LT.AND P4, PT, R14, UR7, !P0 ;  /* 0x000000070e007c0c */ /* 0x000fe2000c781270 */
[----:B-1----:R-:W-:Y:S01]  /*3f90*/  VIADD R9, R0, 0x29 ;  /* 0x0000002900097836 */ /* 0x002fe20000000000 */
[----:B------:R-:W-:Y:S01]  /*3fa0*/  IADD3 R14, P6, R18, R3, RZ ;  /* 0x00000003120e7210 */ /* 0x000fe20007fde0ff */
[----:B------:R1:W-:Y:S01]  /*3fb0*/  @P3 STG.E.U8 desc[UR14][R12.64], R19 ;  /* 0x000000130c003986 */ /* 0x0003e2000c10110e */
[----:B------:R-:W-:Y:S02]  /*3fc0*/  PRMT R21, R6, 0x7770, RZ ;  /* 0x0000777006157816 */ /* 0x000fe400000000ff */
[C---:B------:R-:W-:Y:S01]  /*3fd0*/  LEA.HI.X.SX32 R15, R18.reuse, R2, 0x1, P6 ;  /* 0x00000002120f7211 */ /* 0x040fe200030f0eff */
[----:B------:R-:W-:Y:S01]  /*3fe0*/  VIADD R18, R18, UR6 ;  /* 0x0000000612127c36 */ /* 0x000fe20008000000 */
[----:B0-----:R-:W-:-:S02]  /*3ff0*/  PRMT R23, R6, 0x7771, RZ ;  /* 0x0000777106177816 */ /* 0x001fc400000000ff */
[----:B------:R-:W-:Y:S01]  /*4000*/  ISETP.LT.AND P3, PT, R17, UR7, !P0 ;  /* 0x0000000711007c0c */ /* 0x000fe2000c761270 */
[C---:B------:R-:W-:Y:S01]  /*4010*/  VIADD R11, R18.reuse, UR6 ;  /* 0x00000006120b7c36 */ /* 0x040fe20008000000 */
[CC--:B------:R-:W-:Y:S01]  /*4020*/  IADD3 R8, P6, R18.reuse, R3.reuse, RZ ;  /* 0x0000000312087210 */ /* 0x0c0fe20007fde0ff */
[----:B------:R0:W-:Y:S01]  /*4030*/  @P2 STG.E.U8 desc[UR14][R14.64], R21 ;  /* 0x000000150e002986 */ /* 0x0001e2000c10110e */
[----:B------:R-:W-:Y:S01]  /*4040*/  ISETP.LT.AND P2, PT, R9, UR7, !P0 ;  /* 0x0000000709007c0c */ /* 0x000fe2000c741270 */
[C---:B-1----:R-:W-:Y:S01]  /*4050*/  VIADD R13, R11.reuse, UR6 ;  /* 0x000000060b0d7c36 */ /* 0x042fe20008000000 */
[-C--:B------:R-:W-:Y:S01]  /*4060*/  LEA.HI.X.SX32 R9, R18, R2.reuse, 0x1, P6 ;  /* 0x0000000212097211 */ /* 0x080fe200030f0eff */
[----:B------:R-:W-:Y:S01]  /*4070*/  VIADD R17, R0, 0x2a ;  /* 0x0000002a00117836 */ /* 0x000fe20000000000 */
[----:B------:R-:W-:Y:S01]  /*4080*/  IADD3 R10, P6, R11, R3, RZ ;  /* 0x000000030b0a7210 */ /* 0x000fe20007fde0ff */
[----:B------:R-:W-:Y:S01]  /*4090*/  VIADD R18, R13, UR6 ;  /* 0x000000060d127c36 */ /* 0x000fe20008000000 */
[----:B------:R-:W-:Y:S01]  /*40a0*/  PRMT R19, R7, 0x7770, RZ ;  /* 0x0000777007137816 */ /* 0x000fe200000000ff */
[----:B------:R1:W-:Y:S01]  /*40b0*/  @P1 STG.E.U8 desc[UR14][R8.64], R23 ;  /* 0x0000001708001986 */ /* 0x0003e2000c10110e */
[----:B------:R-:W-:-:S02]  /*40c0*/  LEA.HI.X.SX32 R11, R11, R2, 0x1, P6 ;  /* 0x000000020b0b7211 */ /* 0x000fc400030f0eff */
[-C--:B------:R-:W-:Y:S01]  /*40d0*/  IADD3 R12, P6, R13, R3.reuse, RZ ;  /* 0x000000030d0c7210 */ /* 0x080fe20007fde0ff */
[----:B0-----:R-:W-:Y:S01]  /*40e0*/  VIADD R14, R0, 0x2b ;  /* 0x0000002b000e7836 */ /* 0x001fe20000000000 */
[----:B------:R-:W-:Y:S01]  /*40f0*/  PRMT R21, R7, 0x7771, RZ ;  /* 0x0000777107157816 */ /* 0x000fe200000000ff */
[----:B------:R0:W-:Y:S01]  /*4100*/  @P5 STG.E.U8 desc[UR14][R10.64], R19 ;  /* 0x000000130a005986 */ /* 0x0001e2000c10110e */
[-C--:B------:R-:W-:Y:S02]  /*4110*/  LEA.HI.X.SX32 R13, R13, R2.reuse, 0x1, P6 ;  /* 0x000000020d0d7211 */ /* 0x080fe400030f0eff */
[----:B------:R-:W-:Y:S02]  /*4120*/  ISETP.LT.AND P5, PT, R14, UR7, !P0 ;  /* 0x000000070e007c0c */ /* 0x000fe4000c7a1270 */
[CC--:B------:R-:W-:Y:S01]  /*4130*/  IADD3 R14, P6, R18.reuse, R3.reuse, RZ ;  /* 0x00000003120e7210 */ /* 0x0c0fe20007fde0ff */
[----:B-1----:R-:W-:Y:S01]  /*4140*/  VIADD R9, R18, UR6 ;  /* 0x0000000612097c36 */ /* 0x002fe20008000000 */
[----:B------:R-:W-:Y:S01]  /*4150*/  ISETP.LT.AND P1, PT, R17, UR7, !P0 ;  /* 0x0000000711007c0c */ /* 0x000fe2000c721270 */
[----:B------:R-:W-:Y:S01]  /*4160*/  VIADD R17, R0, 0x2c ;  /* 0x0000002c00117836 */ /* 0x000fe20000000000 */
[-C--:B------:R-:W-:Y:S01]  /*4170*/  LEA.HI.X.SX32 R15, R18, R2.reuse, 0x1, P6 ;  /* 0x00000002120f7211 */ /* 0x080fe200030f0eff */
[----:B------:R-:W-:Y:S01]  /*4180*/  VIADD R8, R0, 0x2d ;  /* 0x0000002d00087836 */ /* 0x000fe20000000000 */
[C---:B------:R-:W-:Y:S01]  /*4190*/  IADD3 R18, P6, R9.reuse, R3, RZ ;  /* 0x0000000309127210 */ /* 0x040fe20007fde0ff */
[C---:B0-----:R-:W-:Y:S01]  /*41a0*/  VIADD R10, R9.reuse, UR6 ;  /* 0x00000006090a7c36 */ /* 0x041fe20008000000 */
[----:B------:R-:W-:Y:S01]  /*41b0*/  PRMT R23, R4, 0x7772, RZ ;  /* 0x0000777204177816 */ /* 0x000fe200000000ff */
[----:B------:R0:W-:Y:S01]  /*41c0*/  @P4 STG.E.U8 desc[UR14][R12.64], R21 ;  /* 0x000000150c004986 */ /* 0x0001e2000c10110e */
[----:B------:R-:W-:Y:S01]  /*41d0*/  LEA.HI.X.SX32 R19, R9, R2, 0x1, P6 ;  /* 0x0000000209137211 */ /* 0x000fe200030f0eff */
[----:B------:R-:W-:Y:S01]  /*41e0*/  VIADD R9, R10, UR6 ;  /* 0x000000060a097c36 */ /* 0x000fe20008000000 */
[----:B------:R-:W-:Y:S01]  /*41f0*/  ISETP.LT.AND P4, PT, R17, UR7, !P0 ;  /* 0x0000000711007c0c */ /* 0x000fe2000c781270 */
[----:B------:R1:W-:Y:S01]  /*4200*/  @P3 STG.E.U8 desc[UR14][R14.64], R23 ;  /* 0x000000170e003986 */ /* 0x0003e2000c10110e */
[----:B------:R-:W-:Y:S01]  /*4210*/  ISETP.LT.AND P3, PT, R8, UR7, !P0 ;  /* 0x0000000708007c0c */ /* 0x000fe2000c761270 */
[----:B------:R-:W-:Y:S01]  /*4220*/  VIADD R8, R0, 0x2e ;  /* 0x0000002e00087836 */ /* 0x000fe20000000000 */
[----:B------:R-:W-:Y:S01]  /*4230*/  PRMT R17, R4, 0x7773, RZ ;  /* 0x0000777304117816 */ /* 0x000fe200000000ff */
[----:B------:R-:W-:-:S02]  /*4240*/  VIADD R4, R0, 0x2f ;  /* 0x0000002f00047836 */ /* 0x000fc40000000000 */
[----:B------:R-:W-:Y:S01]  /*4250*/  VIADD R20, R9, UR6 ;  /* 0x0000000609147c36 */ /* 0x000fe20008000000 */
[CC--:B0-----:R-:W-:Y:S01]  /*4260*/  IADD3 R12, P6, R10.reuse, R3.reuse, RZ ;  /* 0x000000030a0c7210 */ /* 0x0c1fe20007fde0ff */
[----:B------:R0:W-:Y:S01]  /*4270*/  @P2 STG.E.U8 desc[UR14][R18.64], R17 ;  /* 0x0000001112002986 */ /* 0x0001e2000c10110e */
[----:B------:R-:W-:Y:S02]  /*4280*/  PRMT R21, R5, 0x7772, RZ ;  /* 0x0000777205157816 */ /* 0x000fe400000000ff */
[-C--:B------:R-:W-:Y:S02]  /*4290*/  LEA.HI.X.SX32 R13, R10, R2.reuse, 0x1, P6 ;  /* 0x000000020a0d7211 */ /* 0x080fe400030f0eff */
[C---:B-1----:R-:W-:Y:S02]  /*42a0*/  IADD3 R14, P6, R9.reuse, R3, RZ ;  /* 0x00000003090e7210 */ /* 0x042fe40007fde0ff */
[----:B------:R-:W-:Y:S01]  /*42b0*/  ISETP.LT.AND P2, PT, R8, UR7, !P0 ;  /* 0x0000000708007c0c */ /* 0x000fe2000c741270 */
[----:B------:R1:W-:Y:S01]  /*42c0*/  @P1 STG.E.U8 desc[UR14][R12.64], R21 ;  /* 0x000000150c001986 */ /* 0x0003e2000c10110e */
[----:B------:R-:W-:-:S02]  /*42d0*/  LEA.HI.X.SX32 R15, R9, R2, 0x1, P6 ;  /* 0x00000002090f7211 */ /* 0x000fc400030f0eff */
[----:B------:R-:W-:Y:S01]  /*42e0*/  ISETP.LT.AND P1, PT, R4, UR7, !P0 ;  /* 0x0000000704007c0c */ /* 0x000fe2000c721270 */
[----:B------:R-:W2:Y:S01]  /*42f0*/  LDS.128 R8, [R16] ;  /* 0x0000000010087984 */ /* 0x000ea20000000c00 */
[CC--:B------:R-:W-:Y:S01]  /*4300*/  IADD3 R4, P6, R20.reuse, R3.reuse, RZ ;  /* 0x0000000314047210 */ /* 0x0c0fe20007fde0ff */
[----:B0-----:R-:W-:Y:S01]  /*4310*/  VIADD R18, R20, UR6 ;  /* 0x0000000614127c36 */ /* 0x001fe20008000000 */
[----:B------:R-:W-:Y:S01]  /*4320*/  PRMT R23, R6, 0x7773, RZ ;  /* 0x0000777306177816 */ /* 0x000fe200000000ff */
[----:B------:R0:W-:Y:S01]  /*4330*/  @P5 STG.E.U8 desc[UR14][R14.64], R25 ;  /* 0x000000190e005986 */ /* 0x0001e2000c10110e */
[----:B------:R-:W-:Y:S01]  /*4340*/  LEA.HI.X.SX32 R5, R20, R2, 0x1, P6 ;  /* 0x0000000214057211 */ /* 0x000fe200030f0eff */
[----:B------:R-:W-:Y:S01]  /*4350*/  VIADD R17, R0, 0x30 ;  /* 0x0000003000117836 */ /* 0x000fe20000000000 */
[----:B------:R-:W-:Y:S02]  /*4360*/  PRMT R19, R7, 0x7773, RZ ;  /* 0x0000777307137816 */ /* 0x000fe400000000ff */
[----:B-1----:R-:W-:-:S02]  /*4370*/  IADD3 R12, P6, R18, R3, RZ ;  /* 0x00000003120c7210 */ /* 0x002fc40007fde0ff */
[----:B------:R-:W-:Y:S01]  /*4380*/  PRMT R21, R6, 0x7772, RZ ;  /* 0x0000777206157816 */ /* 0x000fe200000000ff */
[----:B------:R-:W-:Y:S01]  /*4390*/  VIADD R6, R0, 0x32 ;  /* 0x0000003200067836 */ /* 0x000fe20000000000 */
[CC--:B------:R-:W-:Y:S01]  /*43a0*/  LEA.HI.X.SX32 R13, R18.reuse, R2.reuse, 0x1, P6 ;  /* 0x00000002120d7211 */ /* 0x0c0fe200030f0eff */
[----:B------:R-:W-:Y:S01]  /*43b0*/  VIADD R18, R18, UR6 ;  /* 0x0000000612127c36 */ /* 0x000fe20008000000 */
[----:B------:R-:W-:Y:S01]  /*43c0*/  ISETP.LT.AND P5, PT, R17, UR7, !P0 ;  /* 0x0000000711007c0c */ /* 0x000fe2000c7a1270 */
[----:B------:R1:W-:Y:S01]  /*43d0*/  @P4 STG.E.U8 desc[UR14][R4.64], R21 ;  /* 0x0000001504004986 */ /* 0x0003e2000c10110e */
[----:B------:R-:W-:Y:S02]  /*43e0*/  VIADD R17, R0, 0x31 ;  /* 0x0000003100117836 */ /* 0x000fe40000000000 */
[C---:B0-----:R-:W-:Y:S01]  /*43f0*/  IADD3 R14, P6, R18.reuse, R3, RZ ;  /* 0x00000003120e7210 */ /* 0x041fe20007fde0ff */
[----:B------:R-:W-:Y:S01]  /*4400*/  VIADD R16, R18, UR6 ;  /* 0x0000000612107c36 */ /* 0x000fe20008000000 */
[----:B------:R0:W-:Y:S01]  /*4410*/  @P3 STG.E.U8 desc[UR14][R12.64], R23 ;  /* 0x000000170c003986 */ /* 0x0001e2000c10110e */
[----:B------:R-:W-:Y:S01]  /*4420*/  ISETP.LT.AND P3, PT, R6, UR7, !P0 ;  /* 0x0000000706007c0c */ /* 0x000fe2000c761270 */
[----:B------:R-:W-:Y:S01]  /*4430*/  VIADD R6, R0, 0x33 ;  /* 0x0000003300067836 */ /* 0x000fe20000000000 */
[----:B------:R-:W-:-:S02]  /*4440*/  LEA.HI.X.SX32 R15, R18, R2, 0x1, P6 ;  /* 0x00000002120f7211 */ /* 0x000fc400030f0eff */
[----:B------:R-:W-:Y:S02]  /*4450*/  ISETP.LT.AND P4, PT, R17, UR7, !P0 ;  /* 0x0000000711007c0c */ /* 0x000fe4000c781270 */
[----:B-1----:R-:W-:Y:S01]  /*4460*/  PRMT R21, R7, 0x7772, RZ ;  /* 0x0000777207157816 */ /* 0x002fe200000000ff */
[C---:B------:R-:W-:Y:S01]  /*4470*/  VIADD R7, R16.reuse, UR6 ;  /* 0x0000000610077c36 */ /* 0x040fe20008000000 */
[----:B------:R-:W-:-:S03]  /*4480*/  IADD3 R4, P6, R16, R3, RZ ;  /* 0x0000000310047210 */ /* 0x000fc60007fde0ff */
[----:B------:R1:W-:Y:S01]  /*4490*/  @P2 STG.E.U8 desc[UR14][R14.64], R21 ;  /* 0x000000150e002986 */ /* 0x0003e2000c10110e */
[-C--:B------:R-:W-:Y:S01]  /*44a0*/  LEA.HI.X.SX32 R5, R16, R2.reuse, 0x1, P6 ;  /* 0x0000000210057211 */ /* 0x080fe200030f0eff */
[----:B0-----:R-:W-:Y:S01]  /*44b0*/  VIADD R12, R0, 0x34 ;  /* 0x00000034000c7836 */ /* 0x001fe20000000000 */
[----:B------:R-:W-:Y:S01]  /*44c0*/  ISETP.LT.AND P2, PT, R6, UR7, !P0 ;  /* 0x0000000706007c0c */ /* 0x000fe2000c741270 */
[C---:B------:R-:W-:Y:S01]  /*44d0*/  VIADD R17, R7.reuse, UR6 ;  /* 0x0000000607117c36 */ /* 0x040fe20008000000 */
[CC--:B------:R-:W-:Y:S01]  /*44e0*/  IADD3 R6, P6, R7.reuse, R3.reuse, RZ ;  /* 0x0000000307067210 */ /* 0x0c0fe20007fde0ff */
[----:B------:R0:W-:Y:S01]  /*44f0*/  @P1 STG.E.U8 desc[UR14][R4.64], R19 ;  /* 0x0000001304001986 */ /* 0x0001e2000c10110e */
[----:B------:R-:W-:Y:S01]  /*4500*/  ISETP.LT.AND P1, PT, R12, UR7, !P0 ;  /* 0x000000070c007c0c */ /* 0x000fe2000c721270 */
[C---:B------:R-:W-:Y:S01]  /*4510*/  VIADD R16, R0.reuse, 0x35 ;  /* 0x0000003500107836 */ /* 0x040fe20000000000 */
[----:B------:R-:W-:Y:S02]  /*4520*/  LEA.HI.X.SX32 R7, R7, R2, 0x1, P6 ;  /* 0x0000000207077211 */ /* 0x000fe400030f0eff */
[----:B------:R-:W-:Y:S01]  /*4530*/  IADD3 R12, P6, R17, R3, RZ ;  /* 0x00000003110c7210 */ /* 0x000fe20007fde0ff */
[----:B-1----:R-:W-:Y:S01]  /*4540*/  VIADD R14, R0, 0x37 ;  /* 0x00000037000e7836 */ /* 0x002fe20000000000 */
[----:B--2---:R-:W-:-:S02]  /*4550*/  PRMT R23, R8, 0x7770, RZ ;  /* 0x0000777008177816 */ /* 0x004fc400000000ff */
[CC--:B------:R-:W-:Y:S01]  /*4560*/  LEA.HI.X.SX32 R13, R17.reuse, R2.reuse, 0x1, P6 ;  /* 0x00000002110d7211 */ /* 0x0c0fe200030f0eff */
[----:B------:R-:W-:Y:S01]  /*4570*/  VIADD R17, R17, UR6 ;  /* 0x0000000611117c36 */ /* 0x000fe20008000000 */
[----:B------:R-:W-:Y:S01]  /*4580*/  PRMT R21, R8, 0x7771, RZ ;  /* 0x0000777108157816 */ /* 0x000fe200000000ff */
[----:B0-----:R-:W-:Y:S01]  /*4590*/  VIADD R5, R0, 0x36 ;  /* 0x0000003600057836 */ /* 0x001fe20000000000 */
[----:B------:R0:W-:Y:S01]  /*45a0*/  @P5 STG.E.U8 desc[UR14][R6.64], R23 ;  /* 0x0000001706005986 */ /* 0x0001e2000c10110e */
[C---:B------:R-:W-:Y:S01]  /*45b0*/  VIADD R15, R17.reuse, UR6 ;  /* 0x00000006110f7c36 */ /* 0x040fe20008000000 */
[----:B------:R-:W-:Y:S02]  /*45c0*/  IADD3 R4, P6, R17, R3, RZ ;  /* 0x0000000311047210 */ /* 0x000fe40007fde0ff */
[----:B------:R1:W-:Y:S01]  /*45d0*/  @P4 STG.E.U8 desc[UR14][R12.64], R21 ;  /* 0x000000150c004986 */ /* 0x0003e2000c10110e */
[----:B------:R-:W-:Y:S02]  /*45e0*/  ISETP.LT.AND P4, PT, R5, UR7, !P0 ;  /* 0x0000000705007c0c */ /* 0x000fe4000c781270 */
[----:B------:R-:W-:-:S02]  /*45f0*/  LEA.HI.X.SX32 R5, R17, R2, 0x1, P6 ;  /* 0x0000000211057211 */ /* 0x000fc400030f0eff */
[----:B------:R-:W-:Y:S02]  /*4600*/  PRMT R19, R9, 0x7770, RZ ;  /* 0x0000777009137816 */ /* 0x000fe400000000ff */
[----:B------:R-:W-:Y:S01]  /*4610*/  ISETP.LT.AND P5, PT, R16, UR7, !P0 ;  /* 0x0000000710007c0c */ /* 0x000fe2000c7a1270 */
[C---:B------:R-:W-:Y:S01]  /*4620*/  VIADD R16, R15.reuse, UR6 ;  /* 0x000000060f107c36 */ /* 0x040fe20008000000 */
[-C--:B0-----:R-:W-:Y:S01]  /*4630*/  IADD3 R6, P6, R15, R3.reuse, RZ ;  /* 0x000000030f067210 */ /* 0x081fe20007fde0ff */
[----:B------:R0:W-:Y:S01]  /*4640*/  @P3 STG.E.U8 desc[UR14][R4.64], R19 ;  /* 0x0000001304003986 */ /* 0x0001e2000c10110e */
[----:B------:R-:W-:Y:S01]  /*4650*/  PRMT R23, R9, 0x7771, RZ ;  /* 0x0000777109177816 */ /* 0x000fe200000000ff */
[----:B------:R-:W-:Y:S01]  /*4660*/  VIADD R17, R16, UR6 ;  /* 0x0000000610117c36 */ /* 0x000fe20008000000 */
[----:B------:R-:W-:Y:S02]  /*4670*/  LEA.HI.X.SX32 R7, R15, R2, 0x1, P6 ;  /* 0x000000020f077211 */ /* 0x000fe400030f0eff */
[----:B------:R-:W-:Y:S01]  /*4680*/  ISETP.LT.AND P3, PT, R14, UR7, !P0 ;  /* 0x000000070e007c0c */ /* 0x000fe2000c761270 */
[----:B------:R-:W-:Y:S01]  /*4690*/  VIADD R14, R0, 0x38 ;  /* 0x00000038000e7836 */ /* 0x000fe20000000000 */
[----:B-1----:R-:W-:Y:S01]  /*46a0*/  IADD3 R12, P6, R16, R3, RZ ;  /* 0x00000003100c7210 */ /* 0x002fe20007fde0ff */
[----:B------:R1:W-:Y:S01]  /*46b0*/  @P2 STG.E.U8 desc[UR14][R6.64], R23 ;  /* 0x0000001706002986 */ /* 0x0003e2000c10110e */
[----:B------:R-:W-:-:S02]  /*46c0*/  PRMT R21, R10, 0x7770, RZ ;  /* 0x000077700a157816 */ /* 0x000fc400000000ff */
[-C--:B------:R-:W-:Y:S01]  /*46d0*/  LEA.HI.X.SX32 R13, R16, R2.reuse, 0x1, P6 ;  /* 0x00000002100d7211 */ /* 0x080fe200030f0eff */
[----:B0-----:R-:W-:Y:S01]  /*46e0*/  VIADD R5, R0, 0x3a ;  /* 0x0000003a00057836 */ /* 0x001fe20000000000 */
[----:B------:R-:W-:Y:S01]  /*46f0*/  ISETP.LT.AND P2, PT, R14, UR7, !P0 ;  /* 0x000000070e007c0c */ /* 0x000fe2000c741270 */
[----:B------:R-:W-:Y:S01]  /*4700*/  VIADD R16, R0, 0x39 ;  /* 0x0000003900107836 */ /* 0x000fe20000000000 */
[CC--:B------:R-:W-:Y:S01]  /*4710*/  IADD3 R14, P6, R17.reuse, R3.reuse, RZ ;  /* 0x00000003110e7210 */ /* 0x0c0fe20007fde0ff */
[----:B------:R0:W-:Y:S01]  /*4720*/  @P1 STG.E.U8 desc[UR14][R12.64], R21 ;  /* 0x000000150c001986 */ /* 0x0001e2000c10110e */
[----:B------:R-:W-:Y:S02]  /*4730*/  PRMT R19, R10, 0x7771, RZ ;  /* 0x000077710a137816 */ /* 0x000fe400000000ff */
[CC--:B------:R-:W-:Y:S01]  /*4740*/  LEA.HI.X.SX32 R15, R17.reuse, R2.reuse, 0x1, P6 ;  /* 0x00000002110f7211 */ /* 0x0c0fe200030f0eff */
[----:B------:R-:W-:Y:S01]  /*4750*/  VIADD R17, R17, UR6 ;  /* 0x0000000611117c36 */ /* 0x000fe20008000000 */
[----:B------:R-:W-:Y:S01]  /*4760*/  ISETP.LT.AND P1, PT, R16, UR7, !P0 ;  /* 0x0000000710007c0c */ /* 0x000fe2000c721270 */
[----:B------:R-:W-:Y:S01]  /*4770*/  VIADD R16, R0, 0x3b ;  /* 0x0000003b00107836 */ /* 0x000fe20000000000 */
[----:B------:R-:W-:Y:S01]  /*4780*/  PRMT R25, R9, 0x7772, RZ ;  /* 0x0000777209197816 */ /* 0x000fe200000000ff */
[C---:B-1----:R-:W-:Y:S01]  /*4790*/  VIADD R7, R17.reuse, UR6 ;  /* 0x0000000611077c36 */ /* 0x042fe20008000000 */
[----:B------:R-:W-:Y:S01]  /*47a0*/  IADD3 R4, P6, R17, R3, RZ ;  /* 0x0000000311047210 */ /* 0x000fe20007fde0ff */
[----:B------:R1:W-:Y:S01]  /*47b0*/  @P5 STG.E.U8 desc[UR14][R14.64], R19 ;  /* 0x000000130e005986 */ /* 0x0003e2000c10110e */
[----:B------:R-:W-:Y:S01]  /*47c0*/  ISETP.LT.AND P5, PT, R5, UR7, !P0 ;  /* 0x0000000705007c0c */ /* 0x000fe2000c7a1270 */
[----:B0-----:R-:W-:Y:S01]  /*47d0*/  VIADD R13, R7, UR6 ;  /* 0x00000006070d7c36 */ /* 0x001fe20008000000 */
[----:B------:R-:W-:-:S02]  /*47e0*/  LEA.HI.X.SX32 R5, R17, R2, 0x1, P6 ;  /* 0x0000000211057211 */ /* 0x000fc400030f0eff */
[----:B------:R-:W-:Y:S02]  /*47f0*/  PRMT R21, R11, 0x7770, RZ ;  /* 0x000077700b157816 */ /* 0x000fe400000000ff */
[-C--:B------:R-:W-:Y:S02]  /*4800*/  IADD3 R6, P6, R7, R3.reuse, RZ ;  /* 0x0000000307067210 */ /* 0x080fe40007fde0ff */
[----:B------:R-:W-:Y:S01]  /*4810*/  PRMT R17, R11, 0x7771, RZ ;  /* 0x000077710b117816 */ /* 0x000fe200000000ff */
[----:B------:R0:W-:Y:S01]  /*4820*/  @P4 STG.E.U8 desc[UR14][R4.64], R21 ;  /* 0x0000001504004986 */ /* 0x0001e2000c10110e */
[----:B------:R-:W-:Y:S01]  /*4830*/  LEA.HI.X.SX32 R7, R7, R2, 0x1, P6 ;  /* 0x0000000207077211 */ /* 0x000fe200030f0eff */
[C---:B-1----:R-:W-:Y:S01]  /*4840*/  VIADD R15, R13.reuse, UR6 ;  /* 0x000000060d0f7c36 */ /* 0x042fe20008000000 */
[----:B------:R-:W-:Y:S01]  /*4850*/  ISETP.LT.AND P4, PT, R16, UR7, !P0 ;  /* 0x0000000710007c0c */ /* 0x000fe2000c781270 */
[----:B------:R-:W-:Y:S01]  /*4860*/  VIADD R14, R0, 0x3c ;  /* 0x0000003c000e7836 */ /* 0x000fe20000000000 */
[----:B------:R-:W-:Y:S01]  /*4870*/  IADD3 R12, P6, R13, R3, RZ ;  /* 0x000000030d0c7210 */ /* 0x000fe20007fde0ff */
[----:B------:R-:W-:Y:S01]  /*4880*/  VIADD R16, R15, UR6 ;  /* 0x000000060f107c36 */ /* 0x000fe20008000000 */
[----:B------:R1:W-:Y:S01]  /*4890*/  @P3 STG.E.U8 desc[UR14][R6.64], R17 ;  /* 0x0000001106003986 */ /* 0x0003e2000c10110e */
[----:B------:R-:W-:-:S02]  /*48a0*/  PRMT R19, R8, 0x7772, RZ ;  /* 0x0000777208137816 */ /* 0x000fc400000000ff */
[-C--:B------:R-:W-:Y:S02]  /*48b0*/  LEA.HI.X.SX32 R13, R13, R2.reuse, 0x1, P6 ;  /* 0x000000020d0d7211 */ /* 0x080fe400030f0eff */
[----:B------:R-:W-:Y:S01]  /*48c0*/  ISETP.LT.AND P3, PT, R14, UR7, !P0 ;  /* 0x000000070e007c0c */ /* 0x000fe2000c761270 */
[----:B0-----:R-:W-:Y:S01]  /*48d0*/  VIADD R4, R0, 0x3d ;  /* 0x0000003d00047836 */ /* 0x001fe20000000000 */
[CC--:B------:R-:W-:Y:S01]  /*48e0*/  IADD3 R14, P6, R15.reuse, R3.reuse, RZ ;  /* 0x000000030f0e7210 */ /* 0x0c0fe20007fde0ff */
[----:B------:R0:W-:Y:S01]  /*48f0*/  @P2 STG.E.U8 desc[UR14][R12.64], R19 ;  /* 0x000000130c002986 */ /* 0x0001e2000c10110e */
[----:B------:R-:W-:Y:S01]  /*4900*/  PRMT R21, R8, 0x7773, RZ ;  /* 0x0000777308157816 */ /* 0x000fe200000000ff */
[----:B------:R-:W-:Y:S01]  /*4910*/  VIADD R8, R0, 0x3e ;  /* 0x0000003e00087836 */ /* 0x000fe20000000000 */
[----:B------:R-:W-:Y:S01]  /*4920*/  LEA.HI.X.SX32 R15, R15, R2, 0x1, P6 ;  /* 0x000000020f0f7211 */ /* 0x000fe200030f0eff */
[----:B-1----:R-:W-:Y:S01]  /*4930*/  VIADD R7, R16, UR6 ;  /* 0x0000000610077c36 */ /* 0x002fe20008000000 */
[----:B------:R-:W-:Y:S01]  /*4940*/  ISETP.LT.AND P2, PT, R4, UR7, !P0 ;  /* 0x0000000704007c0c */ /* 0x000fe2000c741270 */
[----:B------:R-:W-:Y:S01]  /*4950*/  VIADD R0, R0, 0x3f ;  /* 0x0000003f00007836 */ /* 0x000fe20000000000 */
[-C--:B------:R-:W-:Y:S01]  /*4960*/  IADD3 R4, P6, R16, R3.reuse, RZ ;  /* 0x0000000310047210 */ /* 0x080fe20007fde0ff */
[C---:B------:R-:W-:Y:S01]  /*4970*/  VIADD R17, R7.reuse, UR6 ;  /* 0x0000000607117c36 */ /* 0x040fe20008000000 */
[----:B------:R1:W-:Y:S01]  /*4980*/  @P1 STG.E.U8 desc[UR14][R14.64], R21 ;  /* 0x000000150e001986 */ /* 0x0003e2000c10110e */
[----:B------:R-:W-:-:S02]  /*4990*/  IADD3 R6, P1, R7, R3, RZ ;  /* 0x0000000307067210 */ /* 0x000fc40007f3e0ff */
[----:B------:R-:W-:Y:S01]  /*49a0*/  VIADD R18, R17, UR6 ;  /* 0x0000000611127c36 */ /* 0x000fe20008000000 */
[-C--:B------:R-:W-:Y:S02]  /*49b0*/  LEA.HI.X.SX32 R5, R16, R2.reuse, 0x1, P6 ;  /* 0x0000000210057211 */ /* 0x080fe400030f0eff */
[-C--:B------:R-:W-:Y:S01]  /*49c0*/  LEA.HI.X.SX32 R7, R7, R2.reuse, 0x1, P1 ;  /* 0x0000000207077211 */ /* 0x080fe200008f0eff */
[----:B0-----:R-:W-:Y:S01]  /*49d0*/  VIADD R19, R18, UR6 ;  /* 0x0000000612137c36 */ /* 0x001fe20008000000 */
[-C--:B------:R-:W-:Y:S01]  /*49e0*/  IADD3 R12, P6, R17, R3.reuse, RZ ;  /* 0x00000003110c7210 */ /* 0x080fe20007fde0ff */
[----:B------:R0:W-:Y:S01]  /*49f0*/  @P5 STG.E.U8 desc[UR14][R4.64], R25 ;  /* 0x0000001904005986 */ /* 0x0001e2000c10110e */
[----:B------:R-:W-:Y:S01]  /*4a00*/  PRMT R23, R9, 0x7773, RZ ;  /* 0x0000777309177816 */ /* 0x000fe200000000ff */
[C---:B------:R-:W-:Y:S01]  /*4a10*/  VIADD R20, R19.reuse, UR6 ;  /* 0x0000000613147c36 */ /* 0x040fe20008000000 */
[----:B-1----:R-:W-:Y:S02]  /*4a20*/  IADD3 R14, P1, R19, R3, RZ ;  /* 0x00000003130e7210 */ /* 0x002fe40007f3e0ff */
[-C--:B------:R-:W-:Y:S01]  /*4a30*/  LEA.HI.X.SX32 R13, R17, R2.reuse, 0x1, P6 ;  /* 0x00000002110d7211 */ /* 0x080fe200030f0eff */
[----:B------:R0:W-:Y:S01]  /*4a40*/  @P4 STG.E.U8 desc[UR14][R6.64], R23 ;  /* 0x0000001706004986 */ /* 0x0001e2000c10110e */
[----:B------:R-:W-:-:S02]  /*4a50*/  LEA.HI.X.SX32 R15, R19, R2, 0x1, P1 ;  /* 0x00000002130f7211 */ /* 0x000fc400008f0eff */
[----:B------:R-:W-:Y:S02]  /*4a60*/  ISETP.LT.AND P1, PT, R8, UR7, !P0 ;  /* 0x0000000708007c0c */ /* 0x000fe4000c721270 */
[-C--:B------:R-:W-:Y:S02]  /*4a70*/  IADD3 R16, P6, R18, R3.reuse, RZ ;  /* 0x0000000312107210 */ /* 0x080fe40007fde0ff */
[----:B------:R-:W-:Y:S02]  /*4a80*/  ISETP.LT.AND P0, PT, R0, UR7, !P0 ;  /* 0x0000000700007c0c */ /* 0x000fe4000c701270 */
[----:B------:R-:W-:Y:S02]  /*4a90*/  LEA.HI.X.SX32 R17, R18, R2, 0x1, P6 ;  /* 0x0000000212117211 */ /* 0x000fe400030f0eff */
[----:B------:R-:W-:Y:S02]  /*4aa0*/  IADD3 R18, P6, R20, R3, RZ ;  /* 0x0000000314127210 */ /* 0x000fe40007fde0ff */
[----:B------:R-:W-:-:S02]  /*4ab0*/  PRMT R21, R10, 0x7772, RZ ;  /* 0x000077720a157816 */ /* 0x000fc400000000ff */
[----:B------:R-:W-:Y:S02]  /*4ac0*/  PRMT R9, R10, 0x7773, RZ ;  /* 0x000077730a097816 */ /* 0x000fe400000000ff */
[C---:B------:R-:W-:Y:S01]  /*4ad0*/  PRMT R3, R11.reuse, 0x7773, RZ ;  /* 0x000077730b037816 */ /* 0x040fe200000000ff */
[----:B------:R0:W-:Y:S01]  /*4ae0*/  @P3 STG.E.U8 desc[UR14][R12.64], R21 ;  /* 0x000000150c003986 */ /* 0x0001e2000c10110e */
[----:B------:R-:W-:Y:S02]  /*4af0*/  PRMT R11, R11, 0x7772, RZ ;  /* 0x000077720b0b7816 */ /* 0x000fe400000000ff */
[----:B------:R-:W-:Y:S01]  /*4b00*/  LEA.HI.X.SX32 R19, R20, R2, 0x1, P6 ;  /* 0x0000000214137211 */ /* 0x000fe200030f0eff */
[----:B------:R0:W-:Y:S04]  /*4b10*/  @P2 STG.E.U8 desc[UR14][R16.64], R9 ;  /* 0x0000000910002986 */ /* 0x0001e8000c10110e */
[----:B------:R0:W-:Y:S01]  /*4b20*/  @P1 STG.E.U8 desc[UR14][R14.64], R11 ;  /* 0x0000000b0e001986 */ /* 0x0001e2000c10110e */
[----:B------:R-:W-:Y:S05]  /*4b30*/  @!P0 EXIT ;  /* 0x000000000000894d */ /* 0x000fea0003800000 */
[----:B------:R-:W-:Y:S01]  /*4b40*/  STG.E.U8 desc[UR14][R18.64], R3 ;  /* 0x0000000312007986 */ /* 0x000fe2000c10110e */
[----:B------:R-:W-:Y:S05]  /*4b50*/  EXIT ;  /* 0x000000000000794d */ /* 0x000fea0003800000 */
.L_x_2:
[----:B------:R-:W-:-:S00]  /*4b60*/  BRA `(.L_x_2) ;  /* 0xfffffffc00fc7947 */ /* 0x000fc0000383ffff */
[----:B------:R-:W-:-:S00]  /*4b70*/  NOP ;  /* 0x0000000000007918 */ /* 0x000fc00000000000 */
        /* <DEDUP_REMOVED lines=8> */
.L_x_3:


//--------------------- .nv.shared.matmul_kernel  --------------------------
	.section	.nv.shared.matmul_kernel,"aw",@nobits
	.sectionflags	@""
	.align	16
	.zero		1024


//--------------------- .nv.shared.reserved.0     --------------------------
	.section	.nv.shared.reserved.0,"aw",@nobits
	.weak		__nv_reservedSMEM_offset_0_alias
	.size		__nv_reservedSMEM_offset_0_alias, 0, 0
	.other		__nv_reservedSMEM_offset_0_alias,@"STO_CUDA_RESERVED_SHARED STV_DEFAULT"
__nv_reservedSMEM_offset_0_alias:
	.zero		0


//--------------------- .nv.constant0.matmul_kernel --------------------------
	.section	.nv.constant0.matmul_kernel,"a",@progbits
	.sectionflags	@""
	.align	4
.nv.constant0.matmul_kernel:
	.zero		608


//--------------------- SYMBOLS --------------------------

	.type		.nv.reservedSmem.offset0,@object
	.size		.nv.reservedSmem.offset0,0x4
